	.target	sm_100a

	.elftype	@"ET_EXEC"


//--------------------- .note.nv.tkinfo           --------------------------
	.section	.note.nv.tkinfo,"",@"SHT_NOTE"
	.sectionflags	@"SHF_NOTE_NV_TKINFO"
	.tkinfo
        /*0018*/ 	.word	0x00000002
        /*0030*/ 	.string	""
        /*0030*/ 	.string	"ptxas"
        /*0030*/ 	.string	"Cuda compilation tools, release 13.0, V13.0.88"
        /*0030*/ 	.string	"Build cuda_13.0.r13.0/compiler.36424714_0"
        /*0030*/ 	.string	"-arch sm_100a -m 64 "



//--------------------- .note.nv.cuinfo           --------------------------
	.section	.note.nv.cuinfo,"",@"SHT_NOTE"
	.sectionflags	@"SHF_NOTE_NV_CUINFO"
        /*0018*/ 	.short	0x0002
        /*001a*/ 	.short	0x0064
        /*001c*/ 	.short	0x0082
	.zero		2


//--------------------- .nv.info                  --------------------------
	.section	.nv.info,"",@"SHT_CUDA_INFO"
	.align	4


	//----- nvinfo : EIATTR_REGCOUNT
	.align		4
        /*0000*/ 	.byte	0x04, 0x2f
        /*0002*/ 	.short	(.L_19 - .L_18)
	.align		4
.L_18:
        /*0004*/ 	.word	index@(_ZN7cutlass13device_kernelINS_4gemm6kernel13GemmUniversalIN4cute5tupleIJiiiiEEENS1_10collective13CollectiveMmaINS1_35MainloopSm100TmaUmmaWarpSpecializedILi4ELi2ELi4ENS5_IJNS4_1CILi8EEENSA_ILi1EEESC_EEEEENS5_IJNSA_ILi128EEENSA_ILi256EEENSA_ILi64EEEEEEfNS5_IJlSC_lEEEfSJ_NS4_8TiledMMAINS4_8MMA_AtomIJNS4_23SM100_MMA_TF32_2x1SM_SSINS_10tfloat32_tESN_fLi128ELi256ELNS4_4UMMA5MajorE0ELSP_0ELNSO_7ScaleInE0ELSQ_0EEEEEENS4_6LayoutINS5_IJSC_SC_SC_EEENS5_IJNSA_ILi0EEESV_SV_EEEEENS5_IJNS4_10UnderscoreESY_SY_EEEEENS4_18SM100_TMA_2SM_LOADENS4_14ComposedLayoutINS4_7SwizzleILi3ELi4ELi3EEENS4_18smem_ptr_flag_bitsILi32EEENST_INS5_IJSB_NSA_ILi32EEEEEENS5_IJS17_SC_EEEEEEEvNS4_8identityENS4_28SM100_TMA_2SM_LOAD_MULTICASTES1B_vS1C_EENS_8epilogue10collective18CollectiveEpilogueINS1F_23Sm100TmaWarpSpecializedILi4ELi2ELi16ELb1ELb0EEEJNS5_IJSH_SG_SH_EEENS5_IJNST_ISH_SC_EENST_INS5_IJNSA_ILi16EEENSA_ILi2EEEEEENS5_IJSC_SF_EEEEEEEEfSJ_fSJ_NS1F_6fusion15FusionCallbacksIS1J_NS1S_17LinearCombinationIffffLNS_15FloatRoundStyleE2EEES1K_S1R_JEEENS4_5SM1004TMEM4LOAD26SM100_TMEM_LOAD_32dp32b16xENS4_13SM90_TMA_LOADENS12_INS13_ILi2ELi4ELi3EEES16_NST_INS5_IJSB_S1M_EEENS5_IJS1M_SC_EEEEEEENS4_39AutoVectorizingCopyWithAssumedAlignmentILi128EEENS4_14SM90_TMA_STOREES27_S29_S29_EEEvvEEEEvNT_6ParamsE)
        /*0008*/ 	.word	0x0000004f


	//----- nvinfo : EIATTR_FRAME_SIZE
	.align		4
.L_19:
        /*000c*/ 	.byte	0x04, 0x11
        /*000e*/ 	.short	(.L_21 - .L_20)
	.align		4
.L_20:
        /*0010*/ 	.word	index@($__internal_2_$__cuda_sm10x_tcgen05_guardrail_trap_unallocated_columns_being_dealloced)
        /*0014*/ 	.word	0x00000000


	//----- nvinfo : EIATTR_FRAME_SIZE
	.align		4
.L_21:
        /*0018*/ 	.byte	0x04, 0x11
        /*001a*/ 	.short	(.L_23 - .L_22)
	.align		4
.L_22:
        /*001c*/ 	.word	index@($__internal_1_$__cuda_sm10x_tcgen05_guardrail_trap_phase_invalid_during_alloc)
        /*0020*/ 	.word	0x00000000


	//----- nvinfo : EIATTR_FRAME_SIZE
	.align		4
.L_23:
        /*0024*/ 	.byte	0x04, 0x11
        /*0026*/ 	.short	(.L_25 - .L_24)
	.align		4
.L_24:
        /*0028*/ 	.word	index@($__internal_0_$__cuda_sm10x_tcgen05_guardrail_trap_col_being_dealloced_not_returned_by_alloc)
        /*002c*/ 	.word	0x00000000


	//----- nvinfo : EIATTR_FRAME_SIZE
	.align		4
.L_25:
        /*0030*/ 	.byte	0x04, 0x11
        /*0032*/ 	.short	(.L_27 - .L_26)
	.align		4
.L_26:
        /*0034*/ 	.word	index@(_ZN7cutlass13device_kernelINS_4gemm6kernel13GemmUniversalIN4cute5tupleIJiiiiEEENS1_10collective13CollectiveMmaINS1_35MainloopSm100TmaUmmaWarpSpecializedILi4ELi2ELi4ENS5_IJNS4_1CILi8EEENSA_ILi1EEESC_EEEEENS5_IJNSA_ILi128EEENSA_ILi256EEENSA_ILi64EEEEEEfNS5_IJlSC_lEEEfSJ_NS4_8TiledMMAINS4_8MMA_AtomIJNS4_23SM100_MMA_TF32_2x1SM_SSINS_10tfloat32_tESN_fLi128ELi256ELNS4_4UMMA5MajorE0ELSP_0ELNSO_7ScaleInE0ELSQ_0EEEEEENS4_6LayoutINS5_IJSC_SC_SC_EEENS5_IJNSA_ILi0EEESV_SV_EEEEENS5_IJNS4_10UnderscoreESY_SY_EEEEENS4_18SM100_TMA_2SM_LOADENS4_14ComposedLayoutINS4_7SwizzleILi3ELi4ELi3EEENS4_18smem_ptr_flag_bitsILi32EEENST_INS5_IJSB_NSA_ILi32EEEEEENS5_IJS17_SC_EEEEEEEvNS4_8identityENS4_28SM100_TMA_2SM_LOAD_MULTICASTES1B_vS1C_EENS_8epilogue10collective18CollectiveEpilogueINS1F_23Sm100TmaWarpSpecializedILi4ELi2ELi16ELb1ELb0EEEJNS5_IJSH_SG_SH_EEENS5_IJNST_ISH_SC_EENST_INS5_IJNSA_ILi16EEENSA_ILi2EEEEEENS5_IJSC_SF_EEEEEEEEfSJ_fSJ_NS1F_6fusion15FusionCallbacksIS1J_NS1S_17LinearCombinationIffffLNS_15FloatRoundStyleE2EEES1K_S1R_JEEENS4_5SM1004TMEM4LOAD26SM100_TMEM_LOAD_32dp32b16xENS4_13SM90_TMA_LOADENS12_INS13_ILi2ELi4ELi3EEES16_NST_INS5_IJSB_S1M_EEENS5_IJS1M_SC_EEEEEEENS4_39AutoVectorizingCopyWithAssumedAlignmentILi128EEENS4_14SM90_TMA_STOREES27_S29_S29_EEEvvEEEEvNT_6ParamsE)
        /*0038*/ 	.word	0x00000000


	//----- nvinfo : EIATTR_MIN_STACK_SIZE
	.align		4
.L_27:
        /*003c*/ 	.byte	0x04, 0x12
        /*003e*/ 	.short	(.L_29 - .L_28)
	.align		4
.L_28:
        /*0040*/ 	.word	index@(_ZN7cutlass13device_kernelINS_4gemm6kernel13GemmUniversalIN4cute5tupleIJiiiiEEENS1_10collective13CollectiveMmaINS1_35MainloopSm100TmaUmmaWarpSpecializedILi4ELi2ELi4ENS5_IJNS4_1CILi8EEENSA_ILi1EEESC_EEEEENS5_IJNSA_ILi128EEENSA_ILi256EEENSA_ILi64EEEEEEfNS5_IJlSC_lEEEfSJ_NS4_8TiledMMAINS4_8MMA_AtomIJNS4_23SM100_MMA_TF32_2x1SM_SSINS_10tfloat32_tESN_fLi128ELi256ELNS4_4UMMA5MajorE0ELSP_0ELNSO_7ScaleInE0ELSQ_0EEEEEENS4_6LayoutINS5_IJSC_SC_SC_EEENS5_IJNSA_ILi0EEESV_SV_EEEEENS5_IJNS4_10UnderscoreESY_SY_EEEEENS4_18SM100_TMA_2SM_LOADENS4_14ComposedLayoutINS4_7SwizzleILi3ELi4ELi3EEENS4_18smem_ptr_flag_bitsILi32EEENST_INS5_IJSB_NSA_ILi32EEEEEENS5_IJS17_SC_EEEEEEEvNS4_8identityENS4_28SM100_TMA_2SM_LOAD_MULTICASTES1B_vS1C_EENS_8epilogue10collective18CollectiveEpilogueINS1F_23Sm100TmaWarpSpecializedILi4ELi2ELi16ELb1ELb0EEEJNS5_IJSH_SG_SH_EEENS5_IJNST_ISH_SC_EENST_INS5_IJNSA_ILi16EEENSA_ILi2EEEEEENS5_IJSC_SF_EEEEEEEEfSJ_fSJ_NS1F_6fusion15FusionCallbacksIS1J_NS1S_17LinearCombinationIffffLNS_15FloatRoundStyleE2EEES1K_S1R_JEEENS4_5SM1004TMEM4LOAD26SM100_TMEM_LOAD_32dp32b16xENS4_13SM90_TMA_LOADENS12_INS13_ILi2ELi4ELi3EEES16_NST_INS5_IJSB_S1M_EEENS5_IJS1M_SC_EEEEEEENS4_39AutoVectorizingCopyWithAssumedAlignmentILi128EEENS4_14SM90_TMA_STOREES27_S29_S29_EEEvvEEEEvNT_6ParamsE)
        /*0044*/ 	.word	0x00000000
.L_29:


//--------------------- .nv.compat                --------------------------
	.section	.nv.compat,"",@"SHT_CUDA_COMPAT_INFO"
	.align	4
        /*0000*/ 	.byte	0x02, 0x09, 0x01, 0x00, 0x02, 0x02, 0x02, 0x00, 0x02, 0x05, 0x05, 0x00, 0x03, 0x07, 0x01, 0x01
        /*0010*/ 	.byte	0x02, 0x03, 0x01, 0x00, 0x02, 0x06, 0x01, 0x00, 0x04, 0x0b, 0x08, 0x00, 0x09, 0x00, 0x00, 0x00
        /*0020*/ 	.byte	0x00, 0x00, 0x00, 0x00


//--------------------- .nv.info._ZN7cutlass13device_kernelINS_4gemm6kernel13GemmUniversalIN4cute5tupleIJiiiiEEENS1_10collective13CollectiveMmaINS1_35MainloopSm100TmaUmmaWarpSpecializedILi4ELi2ELi4ENS5_IJNS4_1CILi8EEENSA_ILi1EEESC_EEEEENS5_IJNSA_ILi128EEENSA_ILi256EEENSA_ILi64EEEEEEfNS5_IJlSC_lEEEfSJ_NS4_8TiledMMAINS4_8MMA_AtomIJNS4_23SM100_MMA_TF32_2x1SM_SSINS_10tfloat32_tESN_fLi128ELi256ELNS4_4UMMA5MajorE0ELSP_0ELNSO_7ScaleInE0ELSQ_0EEEEEENS4_6LayoutINS5_IJSC_SC_SC_EEENS5_IJNSA_ILi0EEESV_SV_EEEEENS5_IJNS4_10UnderscoreESY_SY_EEEEENS4_18SM100_TMA_2SM_LOADENS4_14ComposedLayoutINS4_7SwizzleILi3ELi4ELi3EEENS4_18smem_ptr_flag_bitsILi32EEENST_INS5_IJSB_NSA_ILi32EEEEEENS5_IJS17_SC_EEEEEEEvNS4_8identityENS4_28SM100_TMA_2SM_LOAD_MULTICASTES1B_vS1C_EENS_8epilogue10collective18CollectiveEpilogueINS1F_23Sm100TmaWarpSpecializedILi4ELi2ELi16ELb1ELb0EEEJNS5_IJSH_SG_SH_EEENS5_IJNST_ISH_SC_EENST_INS5_IJNSA_ILi16EEENSA_ILi2EEEEEENS5_IJSC_SF_EEEEEEEEfSJ_fSJ_NS1F_6fusion15FusionCallbacksIS1J_NS1S_17LinearCombinationIffffLNS_15FloatRoundStyleE2EEES1K_S1R_JEEENS4_5SM1004TMEM4LOAD26SM100_TMEM_LOAD_32dp32b16xENS4_13SM90_TMA_LOADENS12_INS13_ILi2ELi4ELi3EEES16_NST_INS5_IJSB_S1M_EEENS5_IJS1M_SC_EEEEEEENS4_39AutoVectorizingCopyWithAssumedAlignmentILi128EEENS4_14SM90_TMA_STOREES27_S29_S29_EEEvvEEEEvNT_6ParamsE --------------------------
	.section	.nv.info._ZN7cutlass13device_kernelINS_4gemm6kernel13GemmUniversalIN4cute5tupleIJiiiiEEENS1_10collective13CollectiveMmaINS1_35MainloopSm100TmaUmmaWarpSpecializedILi4ELi2ELi4ENS5_IJNS4_1CILi8EEENSA_ILi1EEESC_EEEEENS5_IJNSA_ILi128EEENSA_ILi256EEENSA_ILi64EEEEEEfNS5_IJlSC_lEEEfSJ_NS4_8TiledMMAINS4_8MMA_AtomIJNS4_23SM100_MMA_TF32_2x1SM_SSINS_10tfloat32_tESN_fLi128ELi256ELNS4_4UMMA5MajorE0ELSP_0ELNSO_7ScaleInE0ELSQ_0EEEEEENS4_6LayoutINS5_IJSC_SC_SC_EEENS5_IJNSA_ILi0EEESV_SV_EEEEENS5_IJNS4_10UnderscoreESY_SY_EEEEENS4_18SM100_TMA_2SM_LOADENS4_14ComposedLayoutINS4_7SwizzleILi3ELi4ELi3EEENS4_18smem_ptr_flag_bitsILi32EEENST_INS5_IJSB_NSA_ILi32EEEEEENS5_IJS17_SC_EEEEEEEvNS4_8identityENS4_28SM100_TMA_2SM_LOAD_MULTICASTES1B_vS1C_EENS_8epilogue10collective18CollectiveEpilogueINS1F_23Sm100TmaWarpSpecializedILi4ELi2ELi16ELb1ELb0EEEJNS5_IJSH_SG_SH_EEENS5_IJNST_ISH_SC_EENST_INS5_IJNSA_ILi16EEENSA_ILi2EEEEEENS5_IJSC_SF_EEEEEEEEfSJ_fSJ_NS1F_6fusion15FusionCallbacksIS1J_NS1S_17LinearCombinationIffffLNS_15FloatRoundStyleE2EEES1K_S1R_JEEENS4_5SM1004TMEM4LOAD26SM100_TMEM_LOAD_32dp32b16xENS4_13SM90_TMA_LOADENS12_INS13_ILi2ELi4ELi3EEES16_NST_INS5_IJSB_S1M_EEENS5_IJS1M_SC_EEEEEEENS4_39AutoVectorizingCopyWithAssumedAlignmentILi128EEENS4_14SM90_TMA_STOREES27_S29_S29_EEEvvEEEEvNT_6ParamsE,"",@"SHT_CUDA_INFO"
	.sectionflags	@""
	.align	4


	//----- nvinfo : EIATTR_CUDA_API_VERSION
	.align		4
        /*0000*/ 	.byte	0x04, 0x37
        /*0002*/ 	.short	(.L_31 - .L_30)
.L_30:
        /*0004*/ 	.word	0x00000082


	//----- nvinfo : EIATTR_KPARAM_INFO
	.align		4
.L_31:
        /*0008*/ 	.byte	0x04, 0x17
        /*000a*/ 	.short	(.L_33 - .L_32)
.L_32:
        /*000c*/ 	.word	0x00000000
        /*0010*/ 	.short	0x0000
        /*0012*/ 	.short	0x0000
        /*0014*/ 	.byte	0x00, 0xf0, 0x01, 0x20


	//----- nvinfo : EIATTR_AT_ENTRY_FRAGMENTS
	.align		4
.L_33:
        /*0018*/ 	.byte	0x04, 0x4f
        /*001a*/ 	.short	(.L_35 - .L_34)


	//   ....[0]....
.L_34:
        /*001c*/ 	.word	0x00000007


	//----- nvinfo : EIATTR_RESERVED_SMEM_USED
	.align		4
.L_35:
        /*0020*/ 	.byte	0x01, 0x41
	.zero		2


	//----- nvinfo : EIATTR_SPARSE_MMA_MASK
	.align		4
        /*0024*/ 	.byte	0x03, 0x50
        /*0026*/ 	.short	0x0000


	//----- nvinfo : EIATTR_TCGEN05_2CTA_USED
	.align		4
        /*0028*/ 	.byte	0x01, 0x52
	.zero		2


	//----- nvinfo : EIATTR_MAXREG_COUNT
	.align		4
        /*002c*/ 	.byte	0x03, 0x1b
        /*002e*/ 	.short	0x00ff


	//----- nvinfo : EIATTR_NUM_BARRIERS
	.align		4
        /*0030*/ 	.byte	0x02, 0x4c
        /*0032*/ 	.byte	0x07
	.zero		1


	//----- nvinfo : EIATTR_EXTERNS
	.align		4
        /*0034*/ 	.byte	0x04, 0x0f
        /*0036*/ 	.short	(.L_37 - .L_36)


	//   ....[0]....
	.align		4
.L_36:
        /*0038*/ 	.word	index@(__assertfail)


	//----- nvinfo : EIATTR_MERCURY_ISA_VERSION
	.align		4
.L_37:
        /*003c*/ 	.byte	0x03, 0x5f
        /*003e*/ 	.short	0x0101


	//----- nvinfo : EIATTR_INT_WARP_WIDE_INSTR_OFFSETS
	.align		4
        /*0040*/ 	.byte	0x04, 0x31
        /*0042*/ 	.short	(.L_39 - .L_38)


	//   ....[0]....
.L_38:
        /*0044*/ 	.word	0x00000d70


	//   ....[1]....
        /*0048*/ 	.word	0x00000e10


	//   ....[2]....
        /*004c*/ 	.word	0x00004710


	//   ....[3]....
        /*0050*/ 	.word	0x00004740


	//   ....[4]....
        /*0054*/ 	.word	0x00004760


	//   ....[5]....
        /*0058*/ 	.word	0x00005310


	//   ....[6]....
        /*005c*/ 	.word	0x000053b0


	//   ....[7]....
        /*0060*/ 	.word	0x00005460


	//   ....[8]....
        /*0064*/ 	.word	0x000054e0


	//   ....[9]....
        /*0068*/ 	.word	0x00005590


	//   ....[10]....
        /*006c*/ 	.word	0x00005660


	//   ....[11]....
        /*0070*/ 	.word	0x000056d0


	//   ....[12]....
        /*0074*/ 	.word	0x00005780


	//   ....[13]....
        /*0078*/ 	.word	0x00005840


	//   ....[14]....
        /*007c*/ 	.word	0x000058b0


	//   ....[15]....
        /*0080*/ 	.word	0x00005970


	//   ....[16]....
        /*0084*/ 	.word	0x00005a30


	//   ....[17]....
        /*0088*/ 	.word	0x00005ab0


	//   ....[18]....
        /*008c*/ 	.word	0x00005b60


	//   ....[19]....
        /*0090*/ 	.word	0x00005c30


	//   ....[20]....
        /*0094*/ 	.word	0x00005ca0


	//   ....[21]....
        /*0098*/ 	.word	0x00005d50


	//   ....[22]....
        /*009c*/ 	.word	0x00005e20


	//   ....[23]....
        /*00a0*/ 	.word	0x00005e90


	//   ....[24]....
        /*00a4*/ 	.word	0x00005f50


	//   ....[25]....
        /*00a8*/ 	.word	0x00006020


	//   ....[26]....
        /*00ac*/ 	.word	0x000060b0


	//   ....[27]....
        /*00b0*/ 	.word	0x00006180


	//   ....[28]....
        /*00b4*/ 	.word	0x00006290


	//----- nvinfo : EIATTR_COOP_GROUP_MASK_REGIDS
	.align		4
.L_39:
        /*00b8*/ 	.byte	0x04, 0x29
        /*00ba*/ 	.short	(.L_41 - .L_40)


	//   ....[0]....
.L_40:
        /*00bc*/ 	.word	0xffffffff


	//   ....[1]....
        /*00c0*/ 	.word	0xffffffff


	//   ....[2]....
        /*00c4*/ 	.word	0xffffffff


	//   ....[3]....
        /*00c8*/ 	.word	0xffffffff


	//   ....[4]....
        /*00cc*/ 	.word	0xffffffff


	//   ....[5]....
        /*00d0*/ 	.word	0xffffffff


	//   ....[6]....
        /*00d4*/ 	.word	0xffffffff


	//   ....[7]....
        /*00d8*/ 	.word	0xffffffff


	//   ....[8]....
        /*00dc*/ 	.word	0xffffffff


	//   ....[9]....
        /*00e0*/ 	.word	0xffffffff


	//   ....[10]....
        /*00e4*/ 	.word	0xffffffff


	//   ....[11]....
        /*00e8*/ 	.word	0xffffffff


	//   ....[12]....
        /*00ec*/ 	.word	0xffffffff


	//   ....[13]....
        /*00f0*/ 	.word	0xffffffff


	//----- nvinfo : EIATTR_COOP_GROUP_INSTR_OFFSETS
	.align		4
.L_41:
        /*00f4*/ 	.byte	0x04, 0x28
        /*00f6*/ 	.short	(.L_43 - .L_42)


	//   ....[0]....
.L_42:
        /*00f8*/ 	.word	0x000000b0


	//   ....[1]....
        /*00fc*/ 	.word	0x00000520


	//   ....[2]....
        /*0100*/ 	.word	0x000006e0


	//   ....[3]....
        /*0104*/ 	.word	0x00000870


	//   ....[4]....
        /*0108*/ 	.word	0x00000960


	//   ....[5]....
        /*010c*/ 	.word	0x00000ac0


	//   ....[6]....
        /*0110*/ 	.word	0x00000c50


	//   ....[7]....
        /*0114*/ 	.word	0x00000e90


	//   ....[8]....
        /*0118*/ 	.word	0x00002470


	//   ....[9]....
        /*011c*/ 	.word	0x00003330


	//   ....[10]....
        /*0120*/ 	.word	0x00003800


	//   ....[11]....
        /*0124*/ 	.word	0x00003830


	//   ....[12]....
        /*0128*/ 	.word	0x00004610


	//   ....[13]....
        /*012c*/ 	.word	0x00004820


	//----- nvinfo : EIATTR_VRC_CTA_INIT_COUNT
	.align		4
.L_43:
        /*0130*/ 	.byte	0x02, 0x4a
        /*0132*/ 	.byte	0x80
	.zero		1


	//----- nvinfo : EIATTR_SYSCALL_OFFSETS
	.align		4
        /*0134*/ 	.byte	0x04, 0x46
        /*0136*/ 	.short	(.L_45 - .L_44)


	//   ....[0]....
.L_44:
        /*0138*/ 	.word	0x00006e60


	//   ....[1]....
        /*013c*/ 	.word	0x00006f50


	//   ....[2]....
        /*0140*/ 	.word	0x00007710


	//   ....[3]....
        /*0144*/ 	.word	0x00007ed0


	//   ....[4]....
        /*0148*/ 	.word	0x00008670


	//   ....[5]....
        /*014c*/ 	.word	0x00008e60


	//   ....[6]....
        /*0150*/ 	.word	0x00009650


	//   ....[7]....
        /*0154*/ 	.word	0x00009e60


	//   ....[8]....
        /*0158*/ 	.word	0x0000a650


	//   ....[9]....
        /*015c*/ 	.word	0x0000adf0


	//----- nvinfo : EIATTR_MBARRIER_INSTR_OFFSETS
	.align		4
.L_45:
        /*0160*/ 	.byte	0x04, 0x39
        /*0162*/ 	.short	(.L_47 - .L_46)


	//   ....[0]....
.L_46:
        /*0164*/ 	.word	0x00000650
        /*0168*/ 	.word	0x000000ff
        /*016c*/ 	.word	0x00000000
        /*0170*/ 	.short	0x0100
        /*0172*/ 	.byte	0x04
	.zero		1


	//   ....[1]....
        /*0174*/ 	.word	0x00000660
        /*0178*/ 	.word	0x000000ff
        /*017c*/ 	.word	0x00000020
        /*0180*/ 	.short	0x0100
        /*0182*/ 	.byte	0x04
	.zero		1


	//   ....[2]....
        /*0184*/ 	.word	0x00000670
        /*0188*/ 	.word	0x000000ff
        /*018c*/ 	.word	0x00000008
        /*0190*/ 	.short	0x0100
        /*0192*/ 	.byte	0x04
	.zero		1


	//   ....[3]....
        /*0194*/ 	.word	0x00000680
        /*0198*/ 	.word	0x000000ff
        /*019c*/ 	.word	0x00000028
        /*01a0*/ 	.short	0x0100
        /*01a2*/ 	.byte	0x04
	.zero		1


	//   ....[4]....
        /*01a4*/ 	.word	0x00000690
        /*01a8*/ 	.word	0x000000ff
        /*01ac*/ 	.word	0x00000010
        /*01b0*/ 	.short	0x0100
        /*01b2*/ 	.byte	0x04
	.zero		1


	//   ....[5]....
        /*01b4*/ 	.word	0x000006a0
        /*01b8*/ 	.word	0x000000ff
        /*01bc*/ 	.word	0x00000030
        /*01c0*/ 	.short	0x0100
        /*01c2*/ 	.byte	0x04
	.zero		1


	//   ....[6]....
        /*01c4*/ 	.word	0x000006b0
        /*01c8*/ 	.word	0x000000ff
        /*01cc*/ 	.word	0x00000018
        /*01d0*/ 	.short	0x0100
        /*01d2*/ 	.byte	0x04
	.zero		1


	//   ....[7]....
        /*01d4*/ 	.word	0x000006c0
        /*01d8*/ 	.word	0x000000ff
        /*01dc*/ 	.word	0x00000038
        /*01e0*/ 	.short	0x0100
        /*01e2*/ 	.byte	0x04
	.zero		1


	//   ....[8]....
        /*01e4*/ 	.word	0x000007e0
        /*01e8*/ 	.word	0x000000ff
        /*01ec*/ 	.word	0x00000040
        /*01f0*/ 	.short	0x0100
        /*01f2*/ 	.byte	0x04
	.zero		1


	//   ....[9]....
        /*01f4*/ 	.word	0x000007f0
        /*01f8*/ 	.word	0x000000ff
        /*01fc*/ 	.word	0x00000060
        /*0200*/ 	.short	0x0100
        /*0202*/ 	.byte	0x04
	.zero		1


	//   ....[10]....
        /*0204*/ 	.word	0x00000800
        /*0208*/ 	.word	0x000000ff
        /*020c*/ 	.word	0x00000048
        /*0210*/ 	.short	0x0100
        /*0212*/ 	.byte	0x04
	.zero		1


	//   ....[11]....
        /*0214*/ 	.word	0x00000810
        /*0218*/ 	.word	0x000000ff
        /*021c*/ 	.word	0x00000068
        /*0220*/ 	.short	0x0100
        /*0222*/ 	.byte	0x04
	.zero		1


	//   ....[12]....
        /*0224*/ 	.word	0x00000820
        /*0228*/ 	.word	0x000000ff
        /*022c*/ 	.word	0x00000050
        /*0230*/ 	.short	0x0100
        /*0232*/ 	.byte	0x04
	.zero		1


	//   ....[13]....
        /*0234*/ 	.word	0x00000830
        /*0238*/ 	.word	0x000000ff
        /*023c*/ 	.word	0x00000070
        /*0240*/ 	.short	0x0100
        /*0242*/ 	.byte	0x04
	.zero		1


	//   ....[14]....
        /*0244*/ 	.word	0x00000840
        /*0248*/ 	.word	0x000000ff
        /*024c*/ 	.word	0x00000058
        /*0250*/ 	.short	0x0100
        /*0252*/ 	.byte	0x04
	.zero		1


	//   ....[15]....
        /*0254*/ 	.word	0x00000850
        /*0258*/ 	.word	0x000000ff
        /*025c*/ 	.word	0x00000078
        /*0260*/ 	.short	0x0100
        /*0262*/ 	.byte	0x04
	.zero		1


	//   ....[16]....
        /*0264*/ 	.word	0x00000930
        /*0268*/ 	.word	0x000000ff
        /*026c*/ 	.word	0x00000080
        /*0270*/ 	.short	0x0100
        /*0272*/ 	.byte	0x06
	.zero		1


	//   ....[17]....
        /*0274*/ 	.word	0x00000940
        /*0278*/ 	.word	0x000000ff
        /*027c*/ 	.word	0x00000088
        /*0280*/ 	.short	0x0100
        /*0282*/ 	.byte	0x06
	.zero		1


	//   ....[18]....
        /*0284*/ 	.word	0x00000a70
        /*0288*/ 	.word	0x000000ff
        /*028c*/ 	.word	0x00000090
        /*0290*/ 	.short	0x0100
        /*0292*/ 	.byte	0x06
	.zero		1


	//   ....[19]....
        /*0294*/ 	.word	0x00000a80
        /*0298*/ 	.word	0x000000ff
        /*029c*/ 	.word	0x000000a0
        /*02a0*/ 	.short	0x0100
        /*02a2*/ 	.byte	0x06
	.zero		1


	//   ....[20]....
        /*02a4*/ 	.word	0x00000a90
        /*02a8*/ 	.word	0x000000ff
        /*02ac*/ 	.word	0x00000098
        /*02b0*/ 	.short	0x0100
        /*02b2*/ 	.byte	0x06
	.zero		1


	//   ....[21]....
        /*02b4*/ 	.word	0x00000aa0
        /*02b8*/ 	.word	0x000000ff
        /*02bc*/ 	.word	0x000000a8
        /*02c0*/ 	.short	0x0100
        /*02c2*/ 	.byte	0x06
	.zero		1


	//   ....[22]....
        /*02c4*/ 	.word	0x00000bc0
        /*02c8*/ 	.word	0x000000ff
        /*02cc*/ 	.word	0x000000b0
        /*02d0*/ 	.short	0x0100
        /*02d2*/ 	.byte	0x04
	.zero		1


	//   ....[23]....
        /*02d4*/ 	.word	0x00000bd0
        /*02d8*/ 	.word	0x000000ff
        /*02dc*/ 	.word	0x000000d0
        /*02e0*/ 	.short	0x0100
        /*02e2*/ 	.byte	0x04
	.zero		1


	//   ....[24]....
        /*02e4*/ 	.word	0x00000be0
        /*02e8*/ 	.word	0x000000ff
        /*02ec*/ 	.word	0x000000b8
        /*02f0*/ 	.short	0x0100
        /*02f2*/ 	.byte	0x04
	.zero		1


	//   ....[25]....
        /*02f4*/ 	.word	0x00000bf0
        /*02f8*/ 	.word	0x000000ff
        /*02fc*/ 	.word	0x000000d8
        /*0300*/ 	.short	0x0100
        /*0302*/ 	.byte	0x04
	.zero		1


	//   ....[26]....
        /*0304*/ 	.word	0x00000c00
        /*0308*/ 	.word	0x000000ff
        /*030c*/ 	.word	0x000000c0
        /*0310*/ 	.short	0x0100
        /*0312*/ 	.byte	0x04
	.zero		1


	//   ....[27]....
        /*0314*/ 	.word	0x00000c10
        /*0318*/ 	.word	0x000000ff
        /*031c*/ 	.word	0x000000e0
        /*0320*/ 	.short	0x0100
        /*0322*/ 	.byte	0x04
	.zero		1


	//   ....[28]....
        /*0324*/ 	.word	0x00000c20
        /*0328*/ 	.word	0x000000ff
        /*032c*/ 	.word	0x000000c8
        /*0330*/ 	.short	0x0100
        /*0332*/ 	.byte	0x04
	.zero		1


	//   ....[29]....
        /*0334*/ 	.word	0x00000c30
        /*0338*/ 	.word	0x000000ff
        /*033c*/ 	.word	0x000000e8
        /*0340*/ 	.short	0x0100
        /*0342*/ 	.byte	0x04
	.zero		1


	//   ....[30]....
        /*0344*/ 	.word	0x00000d20
        /*0348*/ 	.word	0x000000ff
        /*034c*/ 	.word	0x000000f0
        /*0350*/ 	.short	0x0100
        /*0352*/ 	.byte	0x04
	.zero		1


	//   ....[31]....
        /*0354*/ 	.word	0x00000d30
        /*0358*/ 	.word	0x000000ff
        /*035c*/ 	.word	0x00000100
        /*0360*/ 	.short	0x0100
        /*0362*/ 	.byte	0x04
	.zero		1


	//   ....[32]....
        /*0364*/ 	.word	0x00000d40
        /*0368*/ 	.word	0x000000ff
        /*036c*/ 	.word	0x000000f8
        /*0370*/ 	.short	0x0100
        /*0372*/ 	.byte	0x04
	.zero		1


	//   ....[33]....
        /*0374*/ 	.word	0x00000d50
        /*0378*/ 	.word	0x000000ff
        /*037c*/ 	.word	0x00000108
        /*0380*/ 	.short	0x0100
        /*0382*/ 	.byte	0x04
	.zero		1


	//   ....[34]....
        /*0384*/ 	.word	0x00000e50
        /*0388*/ 	.word	0x000000ff
        /*038c*/ 	.word	0x00000110
        /*0390*/ 	.short	0x0100
        /*0392*/ 	.byte	0x06
	.zero		1


	//   ....[35]....
        /*0394*/ 	.word	0x00001ac0
        /*0398*/ 	.word	0x00000000
        /*039c*/ 	.word	0x00000100
        /*03a0*/ 	.short	0x010a
        /*03a2*/ 	.byte	0xff
	.zero		1


	//   ....[36]....
        /*03a4*/ 	.word	0x00001af0
        /*03a8*/ 	.word	0x00000000
        /*03ac*/ 	.word	0x000000f0
        /*03b0*/ 	.short	0x0101
        /*03b2*/ 	.byte	0xff
	.zero		1


	//   ....[37]....
        /*03b4*/ 	.word	0x00001bb0
        /*03b8*/ 	.word	0x000000ff
        /*03bc*/ 	.word	0x00000020
        /*03c0*/ 	.short	0x010a
        /*03c2*/ 	.byte	0x04
	.zero		1


	//   ....[38]....
        /*03c4*/ 	.word	0x00001c80
        /*03c8*/ 	.word	0x000000ff
        /*03cc*/ 	.word	0x00000020
        /*03d0*/ 	.short	0x010a
        /*03d2*/ 	.byte	0x21
	.zero		1


	//   ....[39]....
        /*03d4*/ 	.word	0x00001e30
        /*03d8*/ 	.word	0x000000ff
        /*03dc*/ 	.word	0x00000020
        /*03e0*/ 	.short	0x010a
        /*03e2*/ 	.byte	0x05
	.zero		1


	//   ....[40]....
        /*03e4*/ 	.word	0x00002010
        /*03e8*/ 	.word	0x000000ff
        /*03ec*/ 	.word	0x00000088
        /*03f0*/ 	.short	0x0101
        /*03f2*/ 	.byte	0x0e
	.zero		1


	//   ....[41]....
        /*03f4*/ 	.word	0x00002030
        /*03f8*/ 	.word	0x000000ff
        /*03fc*/ 	.word	0x00000020
        /*0400*/ 	.short	0x010a
        /*0402*/ 	.byte	0x04
	.zero		1


	//   ....[42]....
        /*0404*/ 	.word	0x000020b0
        /*0408*/ 	.word	0x000000ff
        /*040c*/ 	.word	0x00000020
        /*0410*/ 	.short	0x010a
        /*0412*/ 	.byte	0x07
	.zero		1


	//   ....[43]....
        /*0414*/ 	.word	0x000021f0
        /*0418*/ 	.word	0x000000ff
        /*041c*/ 	.word	0x00000020
        /*0420*/ 	.short	0x010a
        /*0422*/ 	.byte	0x04
	.zero		1


	//   ....[44]....
        /*0424*/ 	.word	0x000024a0
        /*0428*/ 	.word	0x00000003
        /*042c*/ 	.word	0x00000090
        /*0430*/ 	.short	0x010a
        /*0432*/ 	.byte	0xff
	.zero		1


	//   ....[45]....
        /*0434*/ 	.word	0x000025f0
        /*0438*/ 	.word	0x00000000
        /*043c*/ 	.word	0x00000000
        /*0440*/ 	.short	0x0101
        /*0442*/ 	.byte	0xff
	.zero		1


	//   ....[46]....
        /*0444*/ 	.word	0x00002bb0
        /*0448*/ 	.word	0x000000ff
        /*044c*/ 	.word	0x00000000
        /*0450*/ 	.short	0x010a
        /*0452*/ 	.byte	0x04
	.zero		1


	//   ....[47]....
        /*0454*/ 	.word	0x00002c40
        /*0458*/ 	.word	0x000000ff
        /*045c*/ 	.word	0x00000000
        /*0460*/ 	.short	0x010a
        /*0462*/ 	.byte	0x05
	.zero		1


	//   ....[48]....
        /*0464*/ 	.word	0x00002cd0
        /*0468*/ 	.word	0x000000ff
        /*046c*/ 	.word	0x00000000
        /*0470*/ 	.short	0x010a
        /*0472*/ 	.byte	0x05
	.zero		1


	//   ....[49]....
        /*0474*/ 	.word	0x00002d70
        /*0478*/ 	.word	0x00000000
        /*047c*/ 	.word	0x00000000
        /*0480*/ 	.short	0x010a
        /*0482*/ 	.byte	0xff
	.zero		1


	//   ....[50]....
        /*0484*/ 	.word	0x00002e90
        /*0488*/ 	.word	0x00000000
        /*048c*/ 	.word	0x000000f0
        /*0490*/ 	.short	0x010a
        /*0492*/ 	.byte	0xff
	.zero		1


	//   ....[51]....
        /*0494*/ 	.word	0x00002f00
        /*0498*/ 	.word	0x00000000
        /*049c*/ 	.word	0x00000000
        /*04a0*/ 	.short	0x0101
        /*04a2*/ 	.byte	0xff
	.zero		1


	//   ....[52]....
        /*04a4*/ 	.word	0x00002f20
        /*04a8*/ 	.word	0x000000ff
        /*04ac*/ 	.word	0x000000a0
        /*04b0*/ 	.short	0x010a
        /*04b2*/ 	.byte	0x04
	.zero		1


	//   ....[53]....
        /*04b4*/ 	.word	0x00003040
        /*04b8*/ 	.word	0x00000000
        /*04bc*/ 	.word	0x00000090
        /*04c0*/ 	.short	0x010a
        /*04c2*/ 	.byte	0xff
	.zero		1


	//   ....[54]....
        /*04c4*/ 	.word	0x00003140
        /*04c8*/ 	.word	0x00000000
        /*04cc*/ 	.word	0x00000000
        /*04d0*/ 	.short	0x0101
        /*04d2*/ 	.byte	0xff
	.zero		1


	//   ....[55]....
        /*04d4*/ 	.word	0x000031d0
        /*04d8*/ 	.word	0x000000ff
        /*04dc*/ 	.word	0x000000a0
        /*04e0*/ 	.short	0x0106
        /*04e2*/ 	.byte	0x04
	.zero		1


	//   ....[56]....
        /*04e4*/ 	.word	0x000031f0
        /*04e8*/ 	.word	0x000000ff
        /*04ec*/ 	.word	0x000000a0
        /*04f0*/ 	.short	0x010a
        /*04f2*/ 	.byte	0x04
	.zero		1


	//   ....[57]....
        /*04f4*/ 	.word	0x00003280
        /*04f8*/ 	.word	0x000000ff
        /*04fc*/ 	.word	0x000000a0
        /*0500*/ 	.short	0x0106
        /*0502*/ 	.byte	0x07
	.zero		1


	//   ....[58]....
        /*0504*/ 	.word	0x000032c0
        /*0508*/ 	.word	0x00000000
        /*050c*/ 	.word	0x000000a0
        /*0510*/ 	.short	0x010a
        /*0512*/ 	.byte	0xff
	.zero		1


	//   ....[59]....
        /*0514*/ 	.word	0x00003500
        /*0518*/ 	.word	0x000000ff
        /*051c*/ 	.word	0x00000008
        /*0520*/ 	.short	0x010a
        /*0522*/ 	.byte	0x05
	.zero		1


	//   ....[60]....
        /*0524*/ 	.word	0x00003520
        /*0528*/ 	.word	0x000000ff
        /*052c*/ 	.word	0x00000008
        /*0530*/ 	.short	0x010a
        /*0532*/ 	.byte	0x05
	.zero		1


	//   ....[61]....
        /*0534*/ 	.word	0x000036b0
        /*0538*/ 	.word	0x000000ff
        /*053c*/ 	.word	0x00000008
        /*0540*/ 	.short	0x010a
        /*0542*/ 	.byte	0x05
	.zero		1


	//   ....[62]....
        /*0544*/ 	.word	0x000036d0
        /*0548*/ 	.word	0x000000ff
        /*054c*/ 	.word	0x00000008
        /*0550*/ 	.short	0x010a
        /*0552*/ 	.byte	0x05
	.zero		1


	//   ....[63]....
        /*0554*/ 	.word	0x00003790
        /*0558*/ 	.word	0x000000ff
        /*055c*/ 	.word	0x00000000
        /*0560*/ 	.short	0x0101
        /*0562*/ 	.byte	0x04
	.zero		1


	//   ....[64]....
        /*0564*/ 	.word	0x00003b50
        /*0568*/ 	.word	0x00000000
        /*056c*/ 	.word	0x00000090
        /*0570*/ 	.short	0x010a
        /*0572*/ 	.byte	0xff
	.zero		1


	//   ....[65]....
        /*0574*/ 	.word	0x00003c10
        /*0578*/ 	.word	0x00000000
        /*057c*/ 	.word	0x00000000
        /*0580*/ 	.short	0x0101
        /*0582*/ 	.byte	0xff
	.zero		1


	//   ....[66]....
        /*0584*/ 	.word	0x00003cd0
        /*0588*/ 	.word	0x000000ff
        /*058c*/ 	.word	0x00000000
        /*0590*/ 	.short	0x010a
        /*0592*/ 	.byte	0x04
	.zero		1


	//   ....[67]....
        /*0594*/ 	.word	0x00003ce0
        /*0598*/ 	.word	0x000000ff
        /*059c*/ 	.word	0x000000d0
        /*05a0*/ 	.short	0x010a
        /*05a2*/ 	.byte	0x2e
	.zero		1


	//   ....[68]....
        /*05a4*/ 	.word	0x00003d90
        /*05a8*/ 	.word	0x000000ff
        /*05ac*/ 	.word	0x00000000
        /*05b0*/ 	.short	0x010a
        /*05b2*/ 	.byte	0x07
	.zero		1


	//   ....[69]....
        /*05b4*/ 	.word	0x00003ec0
        /*05b8*/ 	.word	0x000000ff
        /*05bc*/ 	.word	0x00000000
        /*05c0*/ 	.short	0x010a
        /*05c2*/ 	.byte	0x04
	.zero		1


	//   ....[70]....
        /*05c4*/ 	.word	0x00004300
        /*05c8*/ 	.word	0x000000ff
        /*05cc*/ 	.word	0x00000000
        /*05d0*/ 	.short	0x010a
        /*05d2*/ 	.byte	0x04
	.zero		1


	//   ....[71]....
        /*05d4*/ 	.word	0x00004390
        /*05d8*/ 	.word	0x000000ff
        /*05dc*/ 	.word	0x00000000
        /*05e0*/ 	.short	0x010a
        /*05e2*/ 	.byte	0x05
	.zero		1


	//   ....[72]....
        /*05e4*/ 	.word	0x00004420
        /*05e8*/ 	.word	0x000000ff
        /*05ec*/ 	.word	0x00000000
        /*05f0*/ 	.short	0x010a
        /*05f2*/ 	.byte	0x05
	.zero		1


	//   ....[73]....
        /*05f4*/ 	.word	0x000044c0
        /*05f8*/ 	.word	0x00000000
        /*05fc*/ 	.word	0x00000000
        /*0600*/ 	.short	0x010a
        /*0602*/ 	.byte	0xff
	.zero		1


	//   ....[74]....
        /*0604*/ 	.word	0x00004500
        /*0608*/ 	.word	0x00000000
        /*060c*/ 	.word	0x00000000
        /*0610*/ 	.short	0x010a
        /*0612*/ 	.byte	0xff
	.zero		1


	//   ....[75]....
        /*0614*/ 	.word	0x00004570
        /*0618*/ 	.word	0x000000ff
        /*061c*/ 	.word	0x00000000
        /*0620*/ 	.short	0x0101
        /*0622*/ 	.byte	0x04
	.zero		1


	//   ....[76]....
        /*0624*/ 	.word	0x000045b0
        /*0628*/ 	.word	0x000000ff
        /*062c*/ 	.word	0x00000110
        /*0630*/ 	.short	0x010a
        /*0632*/ 	.byte	0x29
	.zero		1


	//   ....[77]....
        /*0634*/ 	.word	0x00004600
        /*0638*/ 	.word	0x000000ff
        /*063c*/ 	.word	0x00000000
        /*0640*/ 	.short	0x0101
        /*0642*/ 	.byte	0x04
	.zero		1


	//   ....[78]....
        /*0644*/ 	.word	0x00004ac0
        /*0648*/ 	.word	0x00000008
        /*064c*/ 	.word	0x00000090
        /*0650*/ 	.short	0x010a
        /*0652*/ 	.byte	0xff
	.zero		1


	//   ....[79]....
        /*0654*/ 	.word	0x00004c30
        /*0658*/ 	.word	0x00000000
        /*065c*/ 	.word	0x00000000
        /*0660*/ 	.short	0x0101
        /*0662*/ 	.byte	0xff
	.zero		1


	//   ....[80]....
        /*0664*/ 	.word	0x00005120
        /*0668*/ 	.word	0x000000ff
        /*066c*/ 	.word	0x00000088
        /*0670*/ 	.short	0x010a
        /*0672*/ 	.byte	0x15
	.zero		1


	//   ....[81]....
        /*0674*/ 	.word	0x000052b0
        /*0678*/ 	.word	0x000000ff
        /*067c*/ 	.word	0x00000060
        /*0680*/ 	.short	0x010a
        /*0682*/ 	.byte	0x15
	.zero		1


	//   ....[82]....
        /*0684*/ 	.word	0x00005480
        /*0688*/ 	.word	0x000000ff
        /*068c*/ 	.word	0x00000040
        /*0690*/ 	.short	0x010b
        /*0692*/ 	.byte	0x15
	.zero		1


	//   ....[83]....
        /*0694*/ 	.word	0x000054a0
        /*0698*/ 	.word	0x000000ff
        /*069c*/ 	.word	0x00000000
        /*06a0*/ 	.short	0x0101
        /*06a2*/ 	.byte	0x06
	.zero		1


	//   ....[84]....
        /*06a4*/ 	.word	0x000054b0
        /*06a8*/ 	.word	0x000000ff
        /*06ac*/ 	.word	0x00000068
        /*06b0*/ 	.short	0x010a
        /*06b2*/ 	.byte	0x15
	.zero		1


	//   ....[85]....
        /*06b4*/ 	.word	0x00005680
        /*06b8*/ 	.word	0x000000ff
        /*06bc*/ 	.word	0x00000048
        /*06c0*/ 	.short	0x010b
        /*06c2*/ 	.byte	0x15
	.zero		1


	//   ....[86]....
        /*06c4*/ 	.word	0x00005690
        /*06c8*/ 	.word	0x000000ff
        /*06cc*/ 	.word	0x00000000
        /*06d0*/ 	.short	0x0101
        /*06d2*/ 	.byte	0x07
	.zero		1


	//   ....[87]....
        /*06d4*/ 	.word	0x000056a0
        /*06d8*/ 	.word	0x000000ff
        /*06dc*/ 	.word	0x00000070
        /*06e0*/ 	.short	0x010a
        /*06e2*/ 	.byte	0x15
	.zero		1


	//   ....[88]....
        /*06e4*/ 	.word	0x00005860
        /*06e8*/ 	.word	0x000000ff
        /*06ec*/ 	.word	0x00000050
        /*06f0*/ 	.short	0x010b
        /*06f2*/ 	.byte	0x15
	.zero		1


	//   ....[89]....
        /*06f4*/ 	.word	0x00005870
        /*06f8*/ 	.word	0x000000ff
        /*06fc*/ 	.word	0x00000000
        /*0700*/ 	.short	0x0101
        /*0702*/ 	.byte	0x1d
	.zero		1


	//   ....[90]....
        /*0704*/ 	.word	0x00005880
        /*0708*/ 	.word	0x000000ff
        /*070c*/ 	.word	0x00000078
        /*0710*/ 	.short	0x010a
        /*0712*/ 	.byte	0x15
	.zero		1


	//   ....[91]....
        /*0714*/ 	.word	0x00005a50
        /*0718*/ 	.word	0x000000ff
        /*071c*/ 	.word	0x00000058
        /*0720*/ 	.short	0x010b
        /*0722*/ 	.byte	0x15
	.zero		1


	//   ....[92]....
        /*0724*/ 	.word	0x00005a70
        /*0728*/ 	.word	0x000000ff
        /*072c*/ 	.word	0x00000000
        /*0730*/ 	.short	0x0101
        /*0732*/ 	.byte	0x18
	.zero		1


	//   ....[93]....
        /*0734*/ 	.word	0x00005a80
        /*0738*/ 	.word	0x000000ff
        /*073c*/ 	.word	0x00000060
        /*0740*/ 	.short	0x010a
        /*0742*/ 	.byte	0x15
	.zero		1


	//   ....[94]....
        /*0744*/ 	.word	0x00005c50
        /*0748*/ 	.word	0x000000ff
        /*074c*/ 	.word	0x00000040
        /*0750*/ 	.short	0x010b
        /*0752*/ 	.byte	0x15
	.zero		1


	//   ....[95]....
        /*0754*/ 	.word	0x00005c60
        /*0758*/ 	.word	0x000000ff
        /*075c*/ 	.word	0x00000000
        /*0760*/ 	.short	0x0101
        /*0762*/ 	.byte	0x06
	.zero		1


	//   ....[96]....
        /*0764*/ 	.word	0x00005c70
        /*0768*/ 	.word	0x000000ff
        /*076c*/ 	.word	0x00000068
        /*0770*/ 	.short	0x010a
        /*0772*/ 	.byte	0x15
	.zero		1


	//   ....[97]....
        /*0774*/ 	.word	0x00005e40
        /*0778*/ 	.word	0x000000ff
        /*077c*/ 	.word	0x00000048
        /*0780*/ 	.short	0x010b
        /*0782*/ 	.byte	0x15
	.zero		1


	//   ....[98]....
        /*0784*/ 	.word	0x00005e50
        /*0788*/ 	.word	0x000000ff
        /*078c*/ 	.word	0x00000000
        /*0790*/ 	.short	0x0101
        /*0792*/ 	.byte	0x07
	.zero		1


	//   ....[99]....
        /*0794*/ 	.word	0x00005e60
        /*0798*/ 	.word	0x000000ff
        /*079c*/ 	.word	0x00000070
        /*07a0*/ 	.short	0x010a
        /*07a2*/ 	.byte	0x15
	.zero		1


	//   ....[100]....
        /*07a4*/ 	.word	0x00006040
        /*07a8*/ 	.word	0x000000ff
        /*07ac*/ 	.word	0x00000050
        /*07b0*/ 	.short	0x010b
        /*07b2*/ 	.byte	0x15
	.zero		1


	//   ....[101]....
        /*07b4*/ 	.word	0x00006050
        /*07b8*/ 	.word	0x000000ff
        /*07bc*/ 	.word	0x00000000
        /*07c0*/ 	.short	0x0101
        /*07c2*/ 	.byte	0x1d
	.zero		1


	//   ....[102]....
        /*07c4*/ 	.word	0x00006060
        /*07c8*/ 	.word	0x000000ff
        /*07cc*/ 	.word	0x00000078
        /*07d0*/ 	.short	0x010a
        /*07d2*/ 	.byte	0x15
	.zero		1


	//   ....[103]....
        /*07d4*/ 	.word	0x000062b0
        /*07d8*/ 	.word	0x000000ff
        /*07dc*/ 	.word	0x00000058
        /*07e0*/ 	.short	0x010b
        /*07e2*/ 	.byte	0x15
	.zero		1


	//   ....[104]....
        /*07e4*/ 	.word	0x000062c0
        /*07e8*/ 	.word	0x000000ff
        /*07ec*/ 	.word	0x00000000
        /*07f0*/ 	.short	0x0101
        /*07f2*/ 	.byte	0x18
	.zero		1


	//   ....[105]....
        /*07f4*/ 	.word	0x000062e0
        /*07f8*/ 	.word	0x000000ff
        /*07fc*/ 	.word	0x00000060
        /*0800*/ 	.short	0x010a
        /*0802*/ 	.byte	0x15
	.zero		1


	//   ....[106]....
        /*0804*/ 	.word	0x00006300
        /*0808*/ 	.word	0x000000ff
        /*080c*/ 	.word	0x00000068
        /*0810*/ 	.short	0x010a
        /*0812*/ 	.byte	0x15
	.zero		1


	//   ....[107]....
        /*0814*/ 	.word	0x00006320
        /*0818*/ 	.word	0x000000ff
        /*081c*/ 	.word	0x00000070
        /*0820*/ 	.short	0x010a
        /*0822*/ 	.byte	0x15
	.zero		1


	//   ....[108]....
        /*0824*/ 	.word	0x00006370
        /*0828*/ 	.word	0x00000002
        /*082c*/ 	.word	0x00000078
        /*0830*/ 	.short	0x010a
        /*0832*/ 	.byte	0xff
	.zero		1


	//   ....[109]....
        /*0834*/ 	.word	0x000066d0
        /*0838*/ 	.word	0x00000000
        /*083c*/ 	.word	0x00000090
        /*0840*/ 	.short	0x010a
        /*0842*/ 	.byte	0xff
	.zero		1


	//   ....[110]....
        /*0844*/ 	.word	0x000067a0
        /*0848*/ 	.word	0x00000000
        /*084c*/ 	.word	0x00000000
        /*0850*/ 	.short	0x0101
        /*0852*/ 	.byte	0xff
	.zero		1


	//   ....[111]....
        /*0854*/ 	.word	0x000073e0
        /*0858*/ 	.word	0x000000ff
        /*085c*/ 	.word	0x00000040
        /*0860*/ 	.short	0x010a
        /*0862*/ 	.byte	0x2b
	.zero		1


	//   ....[112]....
        /*0864*/ 	.word	0x00007410
        /*0868*/ 	.word	0x00000048
        /*086c*/ 	.word	0x000000b0
        /*0870*/ 	.short	0x010a
        /*0872*/ 	.byte	0xff
	.zero		1


	//   ....[113]....
        /*0874*/ 	.word	0x00007500
        /*0878*/ 	.word	0x000000ff
        /*087c*/ 	.word	0x00000040
        /*0880*/ 	.short	0x010a
        /*0882*/ 	.byte	0x2b
	.zero		1


	//   ....[114]....
        /*0884*/ 	.word	0x000075f0
        /*0888*/ 	.word	0x00000048
        /*088c*/ 	.word	0x000000b0
        /*0890*/ 	.short	0x010a
        /*0892*/ 	.byte	0xff
	.zero		1


	//   ....[115]....
        /*0894*/ 	.word	0x00007c00
        /*0898*/ 	.word	0x00000000
        /*089c*/ 	.word	0x00000000
        /*08a0*/ 	.short	0x0101
        /*08a2*/ 	.byte	0xff
	.zero		1


	//   ....[116]....
        /*08a4*/ 	.word	0x00007c10
        /*08a8*/ 	.word	0x00000002
        /*08ac*/ 	.word	0x00000040
        /*08b0*/ 	.short	0x010a
        /*08b2*/ 	.byte	0xff
	.zero		1


	//   ....[117]....
        /*08b4*/ 	.word	0x00007cf0
        /*08b8*/ 	.word	0x00000002
        /*08bc*/ 	.word	0x00000040
        /*08c0*/ 	.short	0x010a
        /*08c2*/ 	.byte	0xff
	.zero		1


	//   ....[118]....
        /*08c4*/ 	.word	0x000083a0
        /*08c8*/ 	.word	0x00000010
        /*08cc*/ 	.word	0x00000000
        /*08d0*/ 	.short	0x0101
        /*08d2*/ 	.byte	0xff
	.zero		1


	//   ....[119]....
        /*08d4*/ 	.word	0x000083c0
        /*08d8*/ 	.word	0x00000000
        /*08dc*/ 	.word	0x00000040
        /*08e0*/ 	.short	0x010a
        /*08e2*/ 	.byte	0xff
	.zero		1


	//   ....[120]....
        /*08e4*/ 	.word	0x00008490
        /*08e8*/ 	.word	0x00000000
        /*08ec*/ 	.word	0x00000040
        /*08f0*/ 	.short	0x010a
        /*08f2*/ 	.byte	0xff
	.zero		1


	//   ....[121]....
        /*08f4*/ 	.word	0x00008b50
        /*08f8*/ 	.word	0x00000010
        /*08fc*/ 	.word	0x00000000
        /*0900*/ 	.short	0x0101
        /*0902*/ 	.byte	0xff
	.zero		1


	//   ....[122]....
        /*0904*/ 	.word	0x00008b70
        /*0908*/ 	.word	0x00000000
        /*090c*/ 	.word	0x00000040
        /*0910*/ 	.short	0x010a
        /*0912*/ 	.byte	0xff
	.zero		1


	//   ....[123]....
        /*0914*/ 	.word	0x00008c40
        /*0918*/ 	.word	0x00000000
        /*091c*/ 	.word	0x00000040
        /*0920*/ 	.short	0x010a
        /*0922*/ 	.byte	0xff
	.zero		1


	//   ....[124]....
        /*0924*/ 	.word	0x00009330
        /*0928*/ 	.word	0x00000010
        /*092c*/ 	.word	0x00000000
        /*0930*/ 	.short	0x0101
        /*0932*/ 	.byte	0xff
	.zero		1


	//   ....[125]....
        /*0934*/ 	.word	0x00009350
        /*0938*/ 	.word	0x00000000
        /*093c*/ 	.word	0x00000040
        /*0940*/ 	.short	0x010a
        /*0942*/ 	.byte	0xff
	.zero		1


	//   ....[126]....
        /*0944*/ 	.word	0x00009420
        /*0948*/ 	.word	0x00000000
        /*094c*/ 	.word	0x00000040
        /*0950*/ 	.short	0x010a
        /*0952*/ 	.byte	0xff
	.zero		1


	//   ....[127]....
        /*0954*/ 	.word	0x00009b40
        /*0958*/ 	.word	0x00000010
        /*095c*/ 	.word	0x00000000
        /*0960*/ 	.short	0x0101
        /*0962*/ 	.byte	0xff
	.zero		1


	//   ....[128]....
        /*0964*/ 	.word	0x00009b60
        /*0968*/ 	.word	0x00000000
        /*096c*/ 	.word	0x00000040
        /*0970*/ 	.short	0x010a
        /*0972*/ 	.byte	0xff
	.zero		1


	//   ....[129]....
        /*0974*/ 	.word	0x00009c30
        /*0978*/ 	.word	0x00000000
        /*097c*/ 	.word	0x00000040
        /*0980*/ 	.short	0x010a
        /*0982*/ 	.byte	0xff
	.zero		1


	//   ....[130]....
        /*0984*/ 	.word	0x0000a330
        /*0988*/ 	.word	0x00000010
        /*098c*/ 	.word	0x00000000
        /*0990*/ 	.short	0x0101
        /*0992*/ 	.byte	0xff
	.zero		1


	//   ....[131]....
        /*0994*/ 	.word	0x0000a350
        /*0998*/ 	.word	0x00000000
        /*099c*/ 	.word	0x00000040
        /*09a0*/ 	.short	0x010a
        /*09a2*/ 	.byte	0xff
	.zero		1


	//   ....[132]....
        /*09a4*/ 	.word	0x0000a420
        /*09a8*/ 	.word	0x00000000
        /*09ac*/ 	.word	0x00000040
        /*09b0*/ 	.short	0x010a
        /*09b2*/ 	.byte	0xff
	.zero		1


	//   ....[133]....
        /*09b4*/ 	.word	0x0000ab20
        /*09b8*/ 	.word	0x00000010
        /*09bc*/ 	.word	0x00000000
        /*09c0*/ 	.short	0x0101
        /*09c2*/ 	.byte	0xff
	.zero		1


	//   ....[134]....
        /*09c4*/ 	.word	0x0000ab40
        /*09c8*/ 	.word	0x00000000
        /*09cc*/ 	.word	0x00000040
        /*09d0*/ 	.short	0x010a
        /*09d2*/ 	.byte	0xff
	.zero		1


	//   ....[135]....
        /*09d4*/ 	.word	0x0000ac10
        /*09d8*/ 	.word	0x00000000
        /*09dc*/ 	.word	0x00000040
        /*09e0*/ 	.short	0x010a
        /*09e2*/ 	.byte	0xff
	.zero		1


	//   ....[136]....
        /*09e4*/ 	.word	0x0000ae80
        /*09e8*/ 	.word	0x00000048
        /*09ec*/ 	.word	0x00000000
        /*09f0*/ 	.short	0x0101
        /*09f2*/ 	.byte	0xff
	.zero		1


	//   ....[137]....
        /*09f4*/ 	.word	0x0000b310
        /*09f8*/ 	.word	0x00000000
        /*09fc*/ 	.word	0x00000000
        /*0a00*/ 	.short	0x0101
        /*0a02*/ 	.byte	0xff
	.zero		1


	//   ....[138]....
        /*0a04*/ 	.word	0x0000b5c0
        /*0a08*/ 	.word	0x000000ff
        /*0a0c*/ 	.word	0x00000000
        /*0a10*/ 	.short	0x0101
        /*0a12*/ 	.byte	0x04
	.zero		1


	//   ....[139]....
        /*0a14*/ 	.word	0x0000b5e0
        /*0a18*/ 	.word	0x00000000
        /*0a1c*/ 	.word	0x00000100
        /*0a20*/ 	.short	0x010a
        /*0a22*/ 	.byte	0xff
	.zero		1


	//   ....[140]....
        /*0a24*/ 	.word	0x0000b640
        /*0a28*/ 	.word	0x00000000
        /*0a2c*/ 	.word	0x00000020
        /*0a30*/ 	.short	0x010a
        /*0a32*/ 	.byte	0xff
	.zero		1


	//   ....[141]....
        /*0a34*/ 	.word	0x0000b6a0
        /*0a38*/ 	.word	0x00000000
        /*0a3c*/ 	.word	0x00000020
        /*0a40*/ 	.short	0x010a
        /*0a42*/ 	.byte	0xff
	.zero		1


	//   ....[142]....
        /*0a44*/ 	.word	0x0000b6f0
        /*0a48*/ 	.word	0x00000003
        /*0a4c*/ 	.word	0x00000090
        /*0a50*/ 	.short	0x010a
        /*0a52*/ 	.byte	0xff
	.zero		1


	//   ....[143]....
        /*0a54*/ 	.word	0x0000b750
        /*0a58*/ 	.word	0x00000000
        /*0a5c*/ 	.word	0x00000000
        /*0a60*/ 	.short	0x010a
        /*0a62*/ 	.byte	0xff
	.zero		1


	//   ....[144]....
        /*0a64*/ 	.word	0x0000b7b0
        /*0a68*/ 	.word	0x00000000
        /*0a6c*/ 	.word	0x00000000
        /*0a70*/ 	.short	0x010a
        /*0a72*/ 	.byte	0xff
	.zero		1


	//   ....[145]....
        /*0a74*/ 	.word	0x0000b810
        /*0a78*/ 	.word	0x00000000
        /*0a7c*/ 	.word	0x00000000
        /*0a80*/ 	.short	0x010a
        /*0a82*/ 	.byte	0xff
	.zero		1


	//   ....[146]....
        /*0a84*/ 	.word	0x0000b860
        /*0a88*/ 	.word	0x00000000
        /*0a8c*/ 	.word	0x000000f0
        /*0a90*/ 	.short	0x010a
        /*0a92*/ 	.byte	0xff
	.zero		1


	//   ....[147]....
        /*0a94*/ 	.word	0x0000b8c0
        /*0a98*/ 	.word	0x00000000
        /*0a9c*/ 	.word	0x000000a0
        /*0aa0*/ 	.short	0x010a
        /*0aa2*/ 	.byte	0xff
	.zero		1


	//   ....[148]....
        /*0aa4*/ 	.word	0x0000b910
        /*0aa8*/ 	.word	0x00000000
        /*0aac*/ 	.word	0x00000090
        /*0ab0*/ 	.short	0x010a
        /*0ab2*/ 	.byte	0xff
	.zero		1


	//   ....[149]....
        /*0ab4*/ 	.word	0x0000b970
        /*0ab8*/ 	.word	0x00000000
        /*0abc*/ 	.word	0x000000a0
        /*0ac0*/ 	.short	0x010a
        /*0ac2*/ 	.byte	0xff
	.zero		1


	//   ....[150]....
        /*0ac4*/ 	.word	0x0000b9d0
        /*0ac8*/ 	.word	0x00000005
        /*0acc*/ 	.word	0x00000008
        /*0ad0*/ 	.short	0x010a
        /*0ad2*/ 	.byte	0xff
	.zero		1


	//   ....[151]....
        /*0ad4*/ 	.word	0x0000bac0
        /*0ad8*/ 	.word	0x00000003
        /*0adc*/ 	.word	0x00000008
        /*0ae0*/ 	.short	0x010a
        /*0ae2*/ 	.byte	0xff
	.zero		1


	//   ....[152]....
        /*0ae4*/ 	.word	0x0000bb10
        /*0ae8*/ 	.word	0x00000000
        /*0aec*/ 	.word	0x00000090
        /*0af0*/ 	.short	0x010a
        /*0af2*/ 	.byte	0xff
	.zero		1


	//   ....[153]....
        /*0af4*/ 	.word	0x0000bb70
        /*0af8*/ 	.word	0x00000000
        /*0afc*/ 	.word	0x000000d0
        /*0b00*/ 	.short	0x010a
        /*0b02*/ 	.byte	0xff
	.zero		1


	//   ....[154]....
        /*0b04*/ 	.word	0x0000bbd0
        /*0b08*/ 	.word	0x00000000
        /*0b0c*/ 	.word	0x00000000
        /*0b10*/ 	.short	0x010a
        /*0b12*/ 	.byte	0xff
	.zero		1


	//   ....[155]....
        /*0b14*/ 	.word	0x0000bc30
        /*0b18*/ 	.word	0x00000000
        /*0b1c*/ 	.word	0x00000000
        /*0b20*/ 	.short	0x010a
        /*0b22*/ 	.byte	0xff
	.zero		1


	//   ....[156]....
        /*0b24*/ 	.word	0x0000bc90
        /*0b28*/ 	.word	0x00000000
        /*0b2c*/ 	.word	0x00000000
        /*0b30*/ 	.short	0x010a
        /*0b32*/ 	.byte	0xff
	.zero		1


	//   ....[157]....
        /*0b34*/ 	.word	0x0000bcf0
        /*0b38*/ 	.word	0x00000000
        /*0b3c*/ 	.word	0x00000000
        /*0b40*/ 	.short	0x010a
        /*0b42*/ 	.byte	0xff
	.zero		1


	//   ....[158]....
        /*0b44*/ 	.word	0x0000bd50
        /*0b48*/ 	.word	0x00000000
        /*0b4c*/ 	.word	0x00000110
        /*0b50*/ 	.short	0x010a
        /*0b52*/ 	.byte	0xff
	.zero		1


	//   ....[159]....
        /*0b54*/ 	.word	0x0000bda0
        /*0b58*/ 	.word	0x00000008
        /*0b5c*/ 	.word	0x00000090
        /*0b60*/ 	.short	0x010a
        /*0b62*/ 	.byte	0xff
	.zero		1


	//   ....[160]....
        /*0b64*/ 	.word	0x0000be00
        /*0b68*/ 	.word	0x00000000
        /*0b6c*/ 	.word	0x00000088
        /*0b70*/ 	.short	0x010a
        /*0b72*/ 	.byte	0xff
	.zero		1


	//   ....[161]....
        /*0b74*/ 	.word	0x0000be60
        /*0b78*/ 	.word	0x00000000
        /*0b7c*/ 	.word	0x00000060
        /*0b80*/ 	.short	0x010a
        /*0b82*/ 	.byte	0xff
	.zero		1


	//   ....[162]....
        /*0b84*/ 	.word	0x0000bec0
        /*0b88*/ 	.word	0x00000000
        /*0b8c*/ 	.word	0x00000068
        /*0b90*/ 	.short	0x010a
        /*0b92*/ 	.byte	0xff
	.zero		1


	//   ....[163]....
        /*0b94*/ 	.word	0x0000bf20
        /*0b98*/ 	.word	0x00000000
        /*0b9c*/ 	.word	0x00000070
        /*0ba0*/ 	.short	0x010a
        /*0ba2*/ 	.byte	0xff
	.zero		1


	//   ....[164]....
        /*0ba4*/ 	.word	0x0000bf80
        /*0ba8*/ 	.word	0x00000000
        /*0bac*/ 	.word	0x00000078
        /*0bb0*/ 	.short	0x010a
        /*0bb2*/ 	.byte	0xff
	.zero		1


	//   ....[165]....
        /*0bb4*/ 	.word	0x0000bfe0
        /*0bb8*/ 	.word	0x00000000
        /*0bbc*/ 	.word	0x00000060
        /*0bc0*/ 	.short	0x010a
        /*0bc2*/ 	.byte	0xff
	.zero		1


	//   ....[166]....
        /*0bc4*/ 	.word	0x0000c040
        /*0bc8*/ 	.word	0x00000000
        /*0bcc*/ 	.word	0x00000068
        /*0bd0*/ 	.short	0x010a
        /*0bd2*/ 	.byte	0xff
	.zero		1


	//   ....[167]....
        /*0bd4*/ 	.word	0x0000c0a0
        /*0bd8*/ 	.word	0x00000000
        /*0bdc*/ 	.word	0x00000070
        /*0be0*/ 	.short	0x010a
        /*0be2*/ 	.byte	0xff
	.zero		1


	//   ....[168]....
        /*0be4*/ 	.word	0x0000c100
        /*0be8*/ 	.word	0x00000000
        /*0bec*/ 	.word	0x00000078
        /*0bf0*/ 	.short	0x010a
        /*0bf2*/ 	.byte	0xff
	.zero		1


	//   ....[169]....
        /*0bf4*/ 	.word	0x0000c160
        /*0bf8*/ 	.word	0x00000000
        /*0bfc*/ 	.word	0x00000060
        /*0c00*/ 	.short	0x010a
        /*0c02*/ 	.byte	0xff
	.zero		1


	//   ....[170]....
        /*0c04*/ 	.word	0x0000c1c0
        /*0c08*/ 	.word	0x00000000
        /*0c0c*/ 	.word	0x00000068
        /*0c10*/ 	.short	0x010a
        /*0c12*/ 	.byte	0xff
	.zero		1


	//   ....[171]....
        /*0c14*/ 	.word	0x0000c220
        /*0c18*/ 	.word	0x00000002
        /*0c1c*/ 	.word	0x00000070
        /*0c20*/ 	.short	0x010a
        /*0c22*/ 	.byte	0xff
	.zero		1


	//   ....[172]....
        /*0c24*/ 	.word	0x0000c270
        /*0c28*/ 	.word	0x00000000
        /*0c2c*/ 	.word	0x00000090
        /*0c30*/ 	.short	0x010a
        /*0c32*/ 	.byte	0xff
	.zero		1


	//   ....[173]....
        /*0c34*/ 	.word	0x0000c2d0
        /*0c38*/ 	.word	0x00000002
        /*0c3c*/ 	.word	0x00000040
        /*0c40*/ 	.short	0x010a
        /*0c42*/ 	.byte	0xff
	.zero		1


	//   ....[174]....
        /*0c44*/ 	.word	0x0000c320
        /*0c48*/ 	.word	0x00000048
        /*0c4c*/ 	.word	0x000000b0
        /*0c50*/ 	.short	0x010a
        /*0c52*/ 	.byte	0xff
	.zero		1


	//   ....[175]....
        /*0c54*/ 	.word	0x0000c370
        /*0c58*/ 	.word	0x00000002
        /*0c5c*/ 	.word	0x00000040
        /*0c60*/ 	.short	0x010a
        /*0c62*/ 	.byte	0xff
	.zero		1


	//   ....[176]....
        /*0c64*/ 	.word	0x0000c3c0
        /*0c68*/ 	.word	0x00000000
        /*0c6c*/ 	.word	0x00000040
        /*0c70*/ 	.short	0x010a
        /*0c72*/ 	.byte	0xff
	.zero		1


	//   ....[177]....
        /*0c74*/ 	.word	0x0000c410
        /*0c78*/ 	.word	0x00000000
        /*0c7c*/ 	.word	0x00000040
        /*0c80*/ 	.short	0x010a
        /*0c82*/ 	.byte	0xff
	.zero		1


	//   ....[178]....
        /*0c84*/ 	.word	0x0000c460
        /*0c88*/ 	.word	0x00000000
        /*0c8c*/ 	.word	0x00000040
        /*0c90*/ 	.short	0x010a
        /*0c92*/ 	.byte	0xff
	.zero		1


	//   ....[179]....
        /*0c94*/ 	.word	0x0000c4b0
        /*0c98*/ 	.word	0x00000000
        /*0c9c*/ 	.word	0x00000040
        /*0ca0*/ 	.short	0x010a
        /*0ca2*/ 	.byte	0xff
	.zero		1


	//   ....[180]....
        /*0ca4*/ 	.word	0x0000c500
        /*0ca8*/ 	.word	0x00000000
        /*0cac*/ 	.word	0x00000040
        /*0cb0*/ 	.short	0x010a
        /*0cb2*/ 	.byte	0xff
	.zero		1


	//   ....[181]....
        /*0cb4*/ 	.word	0x0000c550
        /*0cb8*/ 	.word	0x00000000
        /*0cbc*/ 	.word	0x00000040
        /*0cc0*/ 	.short	0x010a
        /*0cc2*/ 	.byte	0xff
	.zero		1


	//----- nvinfo : EIATTR_NUM_MBARRIERS
	.align		4
.L_47:
        /*0cc4*/ 	.byte	0x03, 0x38
        /*0cc6*/ 	.short	0x0023


	//----- nvinfo : EIATTR_EXIT_INSTR_OFFSETS
	.align		4
        /*0cc8*/ 	.byte	0x04, 0x1c
        /*0cca*/ 	.short	(.L_49 - .L_48)


	//   ....[0]....
.L_48:
        /*0ccc*/ 	.word	0x00002da0


	//   ....[1]....
        /*0cd0*/ 	.word	0x00003290


	//   ....[2]....
        /*0cd4*/ 	.word	0x000032f0


	//   ....[3]....
        /*0cd8*/ 	.word	0x00004830


	//   ....[4]....
        /*0cdc*/ 	.word	0x000063a0


	//   ....[5]....
        /*0ce0*/ 	.word	0x000063e0


	//   ....[6]....
        /*0ce4*/ 	.word	0x0000b4b0


	//   ....[7]....
        /*0ce8*/ 	.word	0x0000b530


	//   ....[8]....
        /*0cec*/ 	.word	0x0000b560


	//   ....[9]....
        /*0cf0*/ 	.word	0x0000b5d0


	//----- nvinfo : EIATTR_MAX_THREADS
	.align		4
.L_49:
        /*0cf4*/ 	.byte	0x04, 0x05
        /*0cf6*/ 	.short	(.L_51 - .L_50)
.L_50:
        /*0cf8*/ 	.word	0x00000100
        /*0cfc*/ 	.word	0x00000001
        /*0d00*/ 	.word	0x00000001


	//----- nvinfo : EIATTR_CRS_STACK_SIZE
	.align		4
.L_51:
        /*0d04*/ 	.byte	0x04, 0x1e
        /*0d06*/ 	.short	(.L_53 - .L_52)
.L_52:
        /*0d08*/ 	.word	0x00000000


	//----- nvinfo : EIATTR_CBANK_PARAM_SIZE
	.align		4
.L_53:
        /*0d0c*/ 	.byte	0x03, 0x19
        /*0d0e*/ 	.short	0x0800


	//----- nvinfo : EIATTR_PARAM_CBANK
	.align		4
        /*0d10*/ 	.byte	0x04, 0x0a
        /*0d12*/ 	.short	(.L_55 - .L_54)
	.align		4
.L_54:
        /*0d14*/ 	.word	index@(.nv.constant0._ZN7cutlass13device_kernelINS_4gemm6kernel13GemmUniversalIN4cute5tupleIJiiiiEEENS1_10collective13CollectiveMmaINS1_35MainloopSm100TmaUmmaWarpSpecializedILi4ELi2ELi4ENS5_IJNS4_1CILi8EEENSA_ILi1EEESC_EEEEENS5_IJNSA_ILi128EEENSA_ILi256EEENSA_ILi64EEEEEEfNS5_IJlSC_lEEEfSJ_NS4_8TiledMMAINS4_8MMA_AtomIJNS4_23SM100_MMA_TF32_2x1SM_SSINS_10tfloat32_tESN_fLi128ELi256ELNS4_4UMMA5MajorE0ELSP_0ELNSO_7ScaleInE0ELSQ_0EEEEEENS4_6LayoutINS5_IJSC_SC_SC_EEENS5_IJNSA_ILi0EEESV_SV_EEEEENS5_IJNS4_10UnderscoreESY_SY_EEEEENS4_18SM100_TMA_2SM_LOADENS4_14ComposedLayoutINS4_7SwizzleILi3ELi4ELi3EEENS4_18smem_ptr_flag_bitsILi32EEENST_INS5_IJSB_NSA_ILi32EEEEEENS5_IJS17_SC_EEEEEEEvNS4_8identityENS4_28SM100_TMA_2SM_LOAD_MULTICASTES1B_vS1C_EENS_8epilogue10collective18CollectiveEpilogueINS1F_23Sm100TmaWarpSpecializedILi4ELi2ELi16ELb1ELb0EEEJNS5_IJSH_SG_SH_EEENS5_IJNST_ISH_SC_EENST_INS5_IJNSA_ILi16EEENSA_ILi2EEEEEENS5_IJSC_SF_EEEEEEEEfSJ_fSJ_NS1F_6fusion15FusionCallbacksIS1J_NS1S_17LinearCombinationIffffLNS_15FloatRoundStyleE2EEES1K_S1R_JEEENS4_5SM1004TMEM4LOAD26SM100_TMEM_LOAD_32dp32b16xENS4_13SM90_TMA_LOADENS12_INS13_ILi2ELi4ELi3EEES16_NST_INS5_IJSB_S1M_EEENS5_IJS1M_SC_EEEEEEENS4_39AutoVectorizingCopyWithAssumedAlignmentILi128EEENS4_14SM90_TMA_STOREES27_S29_S29_EEEvvEEEEvNT_6ParamsE)
        /*0d18*/ 	.short	0x0380
        /*0d1a*/ 	.short	0x0800


	//----- nvinfo : EIATTR_SW_WAR
	.align		4
.L_55:
        /*0d1c*/ 	.byte	0x04, 0x36
        /*0d1e*/ 	.short	(.L_57 - .L_56)
.L_56:
        /*0d20*/ 	.word	0x00000008
.L_57:


//--------------------- .nv.callgraph             --------------------------
	.section	.nv.callgraph,"",@"SHT_CUDA_CALLGRAPH"
	.align	4
	.sectionentsize	8
	.align		4
        /*0000*/ 	.word	0x00000000
	.align		4
        /*0004*/ 	.word	0xffffffff
	.align		4
        /*0008*/ 	.word	index@(_ZN7cutlass13device_kernelINS_4gemm6kernel13GemmUniversalIN4cute5tupleIJiiiiEEENS1_10collective13CollectiveMmaINS1_35MainloopSm100TmaUmmaWarpSpecializedILi4ELi2ELi4ENS5_IJNS4_1CILi8EEENSA_ILi1EEESC_EEEEENS5_IJNSA_ILi128EEENSA_ILi256EEENSA_ILi64EEEEEEfNS5_IJlSC_lEEEfSJ_NS4_8TiledMMAINS4_8MMA_AtomIJNS4_23SM100_MMA_TF32_2x1SM_SSINS_10tfloat32_tESN_fLi128ELi256ELNS4_4UMMA5MajorE0ELSP_0ELNSO_7ScaleInE0ELSQ_0EEEEEENS4_6LayoutINS5_IJSC_SC_SC_EEENS5_IJNSA_ILi0EEESV_SV_EEEEENS5_IJNS4_10UnderscoreESY_SY_EEEEENS4_18SM100_TMA_2SM_LOADENS4_14ComposedLayoutINS4_7SwizzleILi3ELi4ELi3EEENS4_18smem_ptr_flag_bitsILi32EEENST_INS5_IJSB_NSA_ILi32EEEEEENS5_IJS17_SC_EEEEEEEvNS4_8identityENS4_28SM100_TMA_2SM_LOAD_MULTICASTES1B_vS1C_EENS_8epilogue10collective18CollectiveEpilogueINS1F_23Sm100TmaWarpSpecializedILi4ELi2ELi16ELb1ELb0EEEJNS5_IJSH_SG_SH_EEENS5_IJNST_ISH_SC_EENST_INS5_IJNSA_ILi16EEENSA_ILi2EEEEEENS5_IJSC_SF_EEEEEEEEfSJ_fSJ_NS1F_6fusion15FusionCallbacksIS1J_NS1S_17LinearCombinationIffffLNS_15FloatRoundStyleE2EEES1K_S1R_JEEENS4_5SM1004TMEM4LOAD26SM100_TMEM_LOAD_32dp32b16xENS4_13SM90_TMA_LOADENS12_INS13_ILi2ELi4ELi3EEES16_NST_INS5_IJSB_S1M_EEENS5_IJS1M_SC_EEEEEEENS4_39AutoVectorizingCopyWithAssumedAlignmentILi128EEENS4_14SM90_TMA_STOREES27_S29_S29_EEEvvEEEEvNT_6ParamsE)
	.align		4
        /*000c*/ 	.word	index@(__assertfail)
	.align		4
        /*0010*/ 	.word	0x00000000
	.align		4
        /*0014*/ 	.word	0xfffffffe
	.align		4
        /*0018*/ 	.word	0x00000000
	.align		4
        /*001c*/ 	.word	0xfffffffd
	.align		4
        /*0020*/ 	.word	0x00000000
	.align		4
        /*0024*/ 	.word	0xfffffffc


//--------------------- .nv.constant4             --------------------------
	.section	.nv.constant4,"a",@progbits
	.align	8
	.align		8
.nv.constant4:
        /*0000*/ 	.dword	__assertfail
	.align		8
        /*0008*/ 	.dword	__unnamed_1
	.align		8
        /*0010*/ 	.dword	__unnamed_2
	.align		8
        /*0018*/ 	.dword	_ZN40_INTERNAL_e5cca4e7_4_k_cu_e9526563_235304cuda3std3__45__cpo5beginE
	.align		8
        /*0020*/ 	.dword	_ZN40_INTERNAL_e5cca4e7_4_k_cu_e9526563_235304cuda3std3__45__cpo3endE
	.align		8
        /*0028*/ 	.dword	_ZN40_INTERNAL_e5cca4e7_4_k_cu_e9526563_235304cuda3std3__45__cpo6cbeginE
	.align		8
        /*0030*/ 	.dword	_ZN40_INTERNAL_e5cca4e7_4_k_cu_e9526563_235304cuda3std3__45__cpo4cendE
	.align		8
        /*0038*/ 	.dword	_ZN40_INTERNAL_e5cca4e7_4_k_cu_e9526563_235304cuda3std3__442_GLOBAL__N__e5cca4e7_4_k_cu_e9526563_235306ignoreE
	.align		8
        /*0040*/ 	.dword	_ZN40_INTERNAL_e5cca4e7_4_k_cu_e9526563_235304cuda3std3__419piecewise_constructE
	.align		8
        /*0048*/ 	.dword	_ZN40_INTERNAL_e5cca4e7_4_k_cu_e9526563_235304cuda3std3__48in_placeE
	.align		8
        /*0050*/ 	.dword	_ZN40_INTERNAL_e5cca4e7_4_k_cu_e9526563_235304cuda3std6ranges3__45__cpo4swapE
	.align		8
        /*0058*/ 	.dword	_ZN40_INTERNAL_e5cca4e7_4_k_cu_e9526563_235304cuda3std6ranges3__45__cpo9iter_moveE
	.align		8
        /*0060*/ 	.dword	_ZN40_INTERNAL_e5cca4e7_4_k_cu_e9526563_235304cute7productE
	.align		8
        /*0068*/ 	.dword	_ZN40_INTERNAL_e5cca4e7_4_k_cu_e9526563_235304cute1_E
	.align		8
        /*0070*/ 	.dword	$str$25
	.align		8
        /*0078*/ 	.dword	$str$26
	.align		8
        /*0080*/ 	.dword	$str$27
	.align		8
        /*0088*/ 	.dword	$str$28


//--------------------- .text._ZN7cutlass13device_kernelINS_4gemm6kernel13GemmUniversalIN4cute5tupleIJiiiiEEENS1_10collective13CollectiveMmaINS1_35MainloopSm100TmaUmmaWarpSpecializedILi4ELi2ELi4ENS5_IJNS4_1CILi8EEENSA_ILi1EEESC_EEEEENS5_IJNSA_ILi128EEENSA_ILi256EEENSA_ILi64EEEEEEfNS5_IJlSC_lEEEfSJ_NS4_8TiledMMAINS4_8MMA_AtomIJNS4_23SM100_MMA_TF32_2x1SM_SSINS_10tfloat32_tESN_fLi128ELi256ELNS4_4UMMA5MajorE0ELSP_0ELNSO_7ScaleInE0ELSQ_0EEEEEENS4_6LayoutINS5_IJSC_SC_SC_EEENS5_IJNSA_ILi0EEESV_SV_EEEEENS5_IJNS4_10UnderscoreESY_SY_EEEEENS4_18SM100_TMA_2SM_LOADENS4_14ComposedLayoutINS4_7SwizzleILi3ELi4ELi3EEENS4_18smem_ptr_flag_bitsILi32EEENST_INS5_IJSB_NSA_ILi32EEEEEENS5_IJS17_SC_EEEEEEEvNS4_8identityENS4_28SM100_TMA_2SM_LOAD_MULTICASTES1B_vS1C_EENS_8epilogue10collective18CollectiveEpilogueINS1F_23Sm100TmaWarpSpecializedILi4ELi2ELi16ELb1ELb0EEEJNS5_IJSH_SG_SH_EEENS5_IJNST_ISH_SC_EENST_INS5_IJNSA_ILi16EEENSA_ILi2EEEEEENS5_IJSC_SF_EEEEEEEEfSJ_fSJ_NS1F_6fusion15FusionCallbacksIS1J_NS1S_17LinearCombinationIffffLNS_15FloatRoundStyleE2EEES1K_S1R_JEEENS4_5SM1004TMEM4LOAD26SM100_TMEM_LOAD_32dp32b16xENS4_13SM90_TMA_LOADENS12_INS13_ILi2ELi4ELi3EEES16_NST_INS5_IJSB_S1M_EEENS5_IJS1M_SC_EEEEEEENS4_39AutoVectorizingCopyWithAssumedAlignmentILi128EEENS4_14SM90_TMA_STOREES27_S29_S29_EEEvvEEEEvNT_6ParamsE --------------------------
	.section	.text._ZN7cutlass13device_kernelINS_4gemm6kernel13GemmUniversalIN4cute5tupleIJiiiiEEENS1_10collective13CollectiveMmaINS1_35MainloopSm100TmaUmmaWarpSpecializedILi4ELi2ELi4ENS5_IJNS4_1CILi8EEENSA_ILi1EEESC_EEEEENS5_IJNSA_ILi128EEENSA_ILi256EEENSA_ILi64EEEEEEfNS5_IJlSC_lEEEfSJ_NS4_8TiledMMAINS4_8MMA_AtomIJNS4_23SM100_MMA_TF32_2x1SM_SSINS_10tfloat32_tESN_fLi128ELi256ELNS4_4UMMA5MajorE0ELSP_0ELNSO_7ScaleInE0ELSQ_0EEEEEENS4_6LayoutINS5_IJSC_SC_SC_EEENS5_IJNSA_ILi0EEESV_SV_EEEEENS5_IJNS4_10UnderscoreESY_SY_EEEEENS4_18SM100_TMA_2SM_LOADENS4_14ComposedLayoutINS4_7SwizzleILi3ELi4ELi3EEENS4_18smem_ptr_flag_bitsILi32EEENST_INS5_IJSB_NSA_ILi32EEEEEENS5_IJS17_SC_EEEEEEEvNS4_8identityENS4_28SM100_TMA_2SM_LOAD_MULTICASTES1B_vS1C_EENS_8epilogue10collective18CollectiveEpilogueINS1F_23Sm100TmaWarpSpecializedILi4ELi2ELi16ELb1ELb0EEEJNS5_IJSH_SG_SH_EEENS5_IJNST_ISH_SC_EENST_INS5_IJNSA_ILi16EEENSA_ILi2EEEEEENS5_IJSC_SF_EEEEEEEEfSJ_fSJ_NS1F_6fusion15FusionCallbacksIS1J_NS1S_17LinearCombinationIffffLNS_15FloatRoundStyleE2EEES1K_S1R_JEEENS4_5SM1004TMEM4LOAD26SM100_TMEM_LOAD_32dp32b16xENS4_13SM90_TMA_LOADENS12_INS13_ILi2ELi4ELi3EEES16_NST_INS5_IJSB_S1M_EEENS5_IJS1M_SC_EEEEEEENS4_39AutoVectorizingCopyWithAssumedAlignmentILi128EEENS4_14SM90_TMA_STOREES27_S29_S29_EEEvvEEEEvNT_6ParamsE,"ax",@progbits
	.align	128
.text._ZN7cutlass13device_kernelINS_4gemm6kernel13GemmUniversalIN4cute5tupleIJiiiiEEENS1_10collective13CollectiveMmaINS1_35MainloopSm100TmaUmmaWarpSpecializedILi4ELi2ELi4ENS5_IJNS4_1CILi8EEENSA_ILi1EEESC_EEEEENS5_IJNSA_ILi128EEENSA_ILi256EEENSA_ILi64EEEEEEfNS5_IJlSC_lEEEfSJ_NS4_8TiledMMAINS4_8MMA_AtomIJNS4_23SM100_MMA_TF32_2x1SM_SSINS_10tfloat32_tESN_fLi128ELi256ELNS4_4UMMA5MajorE0ELSP_0ELNSO_7ScaleInE0ELSQ_0EEEEEENS4_6LayoutINS5_IJSC_SC_SC_EEENS5_IJNSA_ILi0EEESV_SV_EEEEENS5_IJNS4_10UnderscoreESY_SY_EEEEENS4_18SM100_TMA_2SM_LOADENS4_14ComposedLayoutINS4_7SwizzleILi3ELi4ELi3EEENS4_18smem_ptr_flag_bitsILi32EEENST_INS5_IJSB_NSA_ILi32EEEEEENS5_IJS17_SC_EEEEEEEvNS4_8identityENS4_28SM100_TMA_2SM_LOAD_MULTICASTES1B_vS1C_EENS_8epilogue10collective18CollectiveEpilogueINS1F_23Sm100TmaWarpSpecializedILi4ELi2ELi16ELb1ELb0EEEJNS5_IJSH_SG_SH_EEENS5_IJNST_ISH_SC_EENST_INS5_IJNSA_ILi16EEENSA_ILi2EEEEEENS5_IJSC_SF_EEEEEEEEfSJ_fSJ_NS1F_6fusion15FusionCallbacksIS1J_NS1S_17LinearCombinationIffffLNS_15FloatRoundStyleE2EEES1K_S1R_JEEENS4_5SM1004TMEM4LOAD26SM100_TMEM_LOAD_32dp32b16xENS4_13SM90_TMA_LOADENS12_INS13_ILi2ELi4ELi3EEES16_NST_INS5_IJSB_S1M_EEENS5_IJS1M_SC_EEEEEEENS4_39AutoVectorizingCopyWithAssumedAlignmentILi128EEENS4_14SM90_TMA_STOREES27_S29_S29_EEEvvEEEEvNT_6ParamsE:
        .type           _ZN7cutlass13device_kernelINS_4gemm6kernel13GemmUniversalIN4cute5tupleIJiiiiEEENS1_10collective13CollectiveMmaINS1_35MainloopSm100TmaUmmaWarpSpecializedILi4ELi2ELi4ENS5_IJNS4_1CILi8EEENSA_ILi1EEESC_EEEEENS5_IJNSA_ILi128EEENSA_ILi256EEENSA_ILi64EEEEEEfNS5_IJlSC_lEEEfSJ_NS4_8TiledMMAINS4_8MMA_AtomIJNS4_23SM100_MMA_TF32_2x1SM_SSINS_10tfloat32_tESN_fLi128ELi256ELNS4_4UMMA5MajorE0ELSP_0ELNSO_7ScaleInE0ELSQ_0EEEEEENS4_6LayoutINS5_IJSC_SC_SC_EEENS5_IJNSA_ILi0EEESV_SV_EEEEENS5_IJNS4_10UnderscoreESY_SY_EEEEENS4_18SM100_TMA_2SM_LOADENS4_14ComposedLayoutINS4_7SwizzleILi3ELi4ELi3EEENS4_18smem_ptr_flag_bitsILi32EEENST_INS5_IJSB_NSA_ILi32EEEEEENS5_IJS17_SC_EEEEEEEvNS4_8identityENS4_28SM100_TMA_2SM_LOAD_MULTICASTES1B_vS1C_EENS_8epilogue10collective18CollectiveEpilogueINS1F_23Sm100TmaWarpSpecializedILi4ELi2ELi16ELb1ELb0EEEJNS5_IJSH_SG_SH_EEENS5_IJNST_ISH_SC_EENST_INS5_IJNSA_ILi16EEENSA_ILi2EEEEEENS5_IJSC_SF_EEEEEEEEfSJ_fSJ_NS1F_6fusion15FusionCallbacksIS1J_NS1S_17LinearCombinationIffffLNS_15FloatRoundStyleE2EEES1K_S1R_JEEENS4_5SM1004TMEM4LOAD26SM100_TMEM_LOAD_32dp32b16xENS4_13SM90_TMA_LOADENS12_INS13_ILi2ELi4ELi3EEES16_NST_INS5_IJSB_S1M_EEENS5_IJS1M_SC_EEEEEEENS4_39AutoVectorizingCopyWithAssumedAlignmentILi128EEENS4_14SM90_TMA_STOREES27_S29_S29_EEEvvEEEEvNT_6ParamsE,@function
        .size           _ZN7cutlass13device_kernelINS_4gemm6kernel13GemmUniversalIN4cute5tupleIJiiiiEEENS1_10collective13CollectiveMmaINS1_35MainloopSm100TmaUmmaWarpSpecializedILi4ELi2ELi4ENS5_IJNS4_1CILi8EEENSA_ILi1EEESC_EEEEENS5_IJNSA_ILi128EEENSA_ILi256EEENSA_ILi64EEEEEEfNS5_IJlSC_lEEEfSJ_NS4_8TiledMMAINS4_8MMA_AtomIJNS4_23SM100_MMA_TF32_2x1SM_SSINS_10tfloat32_tESN_fLi128ELi256ELNS4_4UMMA5MajorE0ELSP_0ELNSO_7ScaleInE0ELSQ_0EEEEEENS4_6LayoutINS5_IJSC_SC_SC_EEENS5_IJNSA_ILi0EEESV_SV_EEEEENS5_IJNS4_10UnderscoreESY_SY_EEEEENS4_18SM100_TMA_2SM_LOADENS4_14ComposedLayoutINS4_7SwizzleILi3ELi4ELi3EEENS4_18smem_ptr_flag_bitsILi32EEENST_INS5_IJSB_NSA_ILi32EEEEEENS5_IJS17_SC_EEEEEEEvNS4_8identityENS4_28SM100_TMA_2SM_LOAD_MULTICASTES1B_vS1C_EENS_8epilogue10collective18CollectiveEpilogueINS1F_23Sm100TmaWarpSpecializedILi4ELi2ELi16ELb1ELb0EEEJNS5_IJSH_SG_SH_EEENS5_IJNST_ISH_SC_EENST_INS5_IJNSA_ILi16EEENSA_ILi2EEEEEENS5_IJSC_SF_EEEEEEEEfSJ_fSJ_NS1F_6fusion15FusionCallbacksIS1J_NS1S_17LinearCombinationIffffLNS_15FloatRoundStyleE2EEES1K_S1R_JEEENS4_5SM1004TMEM4LOAD26SM100_TMEM_LOAD_32dp32b16xENS4_13SM90_TMA_LOADENS12_INS13_ILi2ELi4ELi3EEES16_NST_INS5_IJSB_S1M_EEENS5_IJS1M_SC_EEEEEEENS4_39AutoVectorizingCopyWithAssumedAlignmentILi128EEENS4_14SM90_TMA_STOREES27_S29_S29_EEEvvEEEEvNT_6ParamsE,(.L_x_243 - _ZN7cutlass13device_kernelINS_4gemm6kernel13GemmUniversalIN4cute5tupleIJiiiiEEENS1_10collective13CollectiveMmaINS1_35MainloopSm100TmaUmmaWarpSpecializedILi4ELi2ELi4ENS5_IJNS4_1CILi8EEENSA_ILi1EEESC_EEEEENS5_IJNSA_ILi128EEENSA_ILi256EEENSA_ILi64EEEEEEfNS5_IJlSC_lEEEfSJ_NS4_8TiledMMAINS4_8MMA_AtomIJNS4_23SM100_MMA_TF32_2x1SM_SSINS_10tfloat32_tESN_fLi128ELi256ELNS4_4UMMA5MajorE0ELSP_0ELNSO_7ScaleInE0ELSQ_0EEEEEENS4_6LayoutINS5_IJSC_SC_SC_EEENS5_IJNSA_ILi0EEESV_SV_EEEEENS5_IJNS4_10UnderscoreESY_SY_EEEEENS4_18SM100_TMA_2SM_LOADENS4_14ComposedLayoutINS4_7SwizzleILi3ELi4ELi3EEENS4_18smem_ptr_flag_bitsILi32EEENST_INS5_IJSB_NSA_ILi32EEEEEENS5_IJS17_SC_EEEEEEEvNS4_8identityENS4_28SM100_TMA_2SM_LOAD_MULTICASTES1B_vS1C_EENS_8epilogue10collective18CollectiveEpilogueINS1F_23Sm100TmaWarpSpecializedILi4ELi2ELi16ELb1ELb0EEEJNS5_IJSH_SG_SH_EEENS5_IJNST_ISH_SC_EENST_INS5_IJNSA_ILi16EEENSA_ILi2EEEEEENS5_IJSC_SF_EEEEEEEEfSJ_fSJ_NS1F_6fusion15FusionCallbacksIS1J_NS1S_17LinearCombinationIffffLNS_15FloatRoundStyleE2EEES1K_S1R_JEEENS4_5SM1004TMEM4LOAD26SM100_TMEM_LOAD_32dp32b16xENS4_13SM90_TMA_LOADENS12_INS13_ILi2ELi4ELi3EEES16_NST_INS5_IJSB_S1M_EEENS5_IJS1M_SC_EEEEEEENS4_39AutoVectorizingCopyWithAssumedAlignmentILi128EEENS4_14SM90_TMA_STOREES27_S29_S29_EEEvvEEEEvNT_6ParamsE)
        .other          _ZN7cutlass13device_kernelINS_4gemm6kernel13GemmUniversalIN4cute5tupleIJiiiiEEENS1_10collective13CollectiveMmaINS1_35MainloopSm100TmaUmmaWarpSpecializedILi4ELi2ELi4ENS5_IJNS4_1CILi8EEENSA_ILi1EEESC_EEEEENS5_IJNSA_ILi128EEENSA_ILi256EEENSA_ILi64EEEEEEfNS5_IJlSC_lEEEfSJ_NS4_8TiledMMAINS4_8MMA_AtomIJNS4_23SM100_MMA_TF32_2x1SM_SSINS_10tfloat32_tESN_fLi128ELi256ELNS4_4UMMA5MajorE0ELSP_0ELNSO_7ScaleInE0ELSQ_0EEEEEENS4_6LayoutINS5_IJSC_SC_SC_EEENS5_IJNSA_ILi0EEESV_SV_EEEEENS5_IJNS4_10UnderscoreESY_SY_EEEEENS4_18SM100_TMA_2SM_LOADENS4_14ComposedLayoutINS4_7SwizzleILi3ELi4ELi3EEENS4_18smem_ptr_flag_bitsILi32EEENST_INS5_IJSB_NSA_ILi32EEEEEENS5_IJS17_SC_EEEEEEEvNS4_8identityENS4_28SM100_TMA_2SM_LOAD_MULTICASTES1B_vS1C_EENS_8epilogue10collective18CollectiveEpilogueINS1F_23Sm100TmaWarpSpecializedILi4ELi2ELi16ELb1ELb0EEEJNS5_IJSH_SG_SH_EEENS5_IJNST_ISH_SC_EENST_INS5_IJNSA_ILi16EEENSA_ILi2EEEEEENS5_IJSC_SF_EEEEEEEEfSJ_fSJ_NS1F_6fusion15FusionCallbacksIS1J_NS1S_17LinearCombinationIffffLNS_15FloatRoundStyleE2EEES1K_S1R_JEEENS4_5SM1004TMEM4LOAD26SM100_TMEM_LOAD_32dp32b16xENS4_13SM90_TMA_LOADENS12_INS13_ILi2ELi4ELi3EEES16_NST_INS5_IJSB_S1M_EEENS5_IJS1M_SC_EEEEEEENS4_39AutoVectorizingCopyWithAssumedAlignmentILi128EEENS4_14SM90_TMA_STOREES27_S29_S29_EEEvvEEEEvNT_6ParamsE,@"STO_CUDA_ENTRY STV_DEFAULT"
_ZN7cutlass13device_kernelINS_4gemm6kernel13GemmUniversalIN4cute5tupleIJiiiiEEENS1_10collective13CollectiveMmaINS1_35MainloopSm100TmaUmmaWarpSpecializedILi4ELi2ELi4ENS5_IJNS4_1CILi8EEENSA_ILi1EEESC_EEEEENS5_IJNSA_ILi128EEENSA_ILi256EEENSA_ILi64EEEEEEfNS5_IJlSC_lEEEfSJ_NS4_8TiledMMAINS4_8MMA_AtomIJNS4_23SM100_MMA_TF32_2x1SM_SSINS_10tfloat32_tESN_fLi128ELi256ELNS4_4UMMA5MajorE0ELSP_0ELNSO_7ScaleInE0ELSQ_0EEEEEENS4_6LayoutINS5_IJSC_SC_SC_EEENS5_IJNSA_ILi0EEESV_SV_EEEEENS5_IJNS4_10UnderscoreESY_SY_EEEEENS4_18SM100_TMA_2SM_LOADENS4_14ComposedLayoutINS4_7SwizzleILi3ELi4ELi3EEENS4_18smem_ptr_flag_bitsILi32EEENST_INS5_IJSB_NSA_ILi32EEEEEENS5_IJS17_SC_EEEEEEEvNS4_8identityENS4_28SM100_TMA_2SM_LOAD_MULTICASTES1B_vS1C_EENS_8epilogue10collective18CollectiveEpilogueINS1F_23Sm100TmaWarpSpecializedILi4ELi2ELi16ELb1ELb0EEEJNS5_IJSH_SG_SH_EEENS5_IJNST_ISH_SC_EENST_INS5_IJNSA_ILi16EEENSA_ILi2EEEEEENS5_IJSC_SF_EEEEEEEEfSJ_fSJ_NS1F_6fusion15FusionCallbacksIS1J_NS1S_17LinearCombinationIffffLNS_15FloatRoundStyleE2EEES1K_S1R_JEEENS4_5SM1004TMEM4LOAD26SM100_TMEM_LOAD_32dp32b16xENS4_13SM90_TMA_LOADENS12_INS13_ILi2ELi4ELi3EEES16_NST_INS5_IJSB_S1M_EEENS5_IJS1M_SC_EEEEEEENS4_39AutoVectorizingCopyWithAssumedAlignmentILi128EEENS4_14SM90_TMA_STOREES27_S29_S29_EEEvvEEEEvNT_6ParamsE:
[----:B------:R-:W1:Y:S01]  /*0000*/  LDC R1, c[0x0][0x37c] ;  /* 0x0000df00ff017b82 */ /* 0x000e620000000800 */
[----:B------:R-:W2:Y:S01]  /*0010*/  S2R R65, SR_TID.X ;  /* 0x0000000000417919 */ /* 0x000ea20000002100 */
[----:B------:R-:W3:Y:S06]  /*0020*/  LDCU.64 UR8, c[0x0][0x890] ;  /* 0x00011200ff0877ac */ /* 0x000eec0008000a00 */
[----:B------:R-:W4:Y:S01]  /*0030*/  S2UR UR53, SR_CgaCtaId ;  /* 0x00000000003579c3 */ /* 0x000f220000008800 */
[----:B------:R-:W-:Y:S02]  /*0040*/  PRMT R26, RZ, 0x7610, R26 ;  /* 0x00007610ff1a7816 */ /* 0x000fe4000000001a */
[----:B------:R-:W-:Y:S01]  /*0050*/  ELECT P1, URZ, PT ;  /* 0x0000000000ff782f */ /* 0x000fe20003820000 */
[----:B---3--:R-:W-:-:S04]  /*0060*/  UISETP.NE.U32.AND UP0, UPT, UR8, URZ, UPT ;  /* 0x000000ff0800728c */ /* 0x008fc8000bf05070 */
[----:B------:R-:W-:Y:S02]  /*0070*/  UISETP.NE.AND.EX UP0, UPT, UR9, URZ, UPT, UP0 ;  /* 0x000000ff0900728c */ /* 0x000fe4000bf05300 */
[----:B----4-:R-:W-:Y:S02]  /*0080*/  ULOP3.LUT UR68, UR53, 0x1, URZ, 0xc0, !UPT ;  /* 0x0000000135447892 */ /* 0x010fe4000f8ec0ff */
[----:B------:R-:W-:Y:S01]  /*0090*/  ULOP3.LUT UR69, UR53, 0x1, URZ, 0x3c, !UPT ;  /* 0x0000000135457892 */ /* 0x000fe2000f8e3cff */
[----:B--2---:R-:W-:-:S05]  /*00a0*/  SHF.R.U32.HI R52, RZ, 0x5, R65 ;  /* 0x00000005ff347819 */ /* 0x004fca0000011641 */
[----:B------:R-:W2:Y:S02]  /*00b0*/  SHFL.IDX PT, R0, R52, RZ, 0x1f ;  /* 0x00001fff34007589 */ /* 0x000ea400000e0000 */
[----:B--2---:R-:W-:Y:S01]  /*00c0*/  R2UR UR20, R0 ;  /* 0x00000000001472ca */ /* 0x004fe200000e0000 */
[----:B-1----:R-:W-:-:S14]  /*00d0*/  BRA.U UP0, `(.L_x_0) ;  /* 0x0000000100307547 */ /* 0x002fdc000b800000 */
[----:B------:R-:W1:Y:S02]  /*00e0*/  LDCU.64 UR4, c[0x0][0x888] ;  /* 0x00011100ff0477ac */ /* 0x000e640008000a00 */
[----:B-1----:R-:W-:-:S04]  /*00f0*/  UISETP.NE.U32.AND UP0, UPT, UR4, URZ, UPT ;  /* 0x000000ff0400728c */ /* 0x002fc8000bf05070 */
[----:B------:R-:W-:-:S09]  /*0100*/  UISETP.NE.AND.EX UP0, UPT, UR5, URZ, UPT, UP0 ;  /* 0x000000ff0500728c */ /* 0x000fd2000bf05300 */
[----:B------:R-:W-:Y:S05]  /*0110*/  BRA.U !UP0, `(.L_x_1) ;  /* 0x0000000108147547 */ /* 0x000fea000b800000 */
[----:B------:R-:W1:Y:S01]  /*0120*/  LDC.64 R2, c[0x0][0x888] ;  /* 0x00022200ff027b82 */ /* 0x000e620000000a00 */
[----:B------:R-:W1:Y:S02]  /*0130*/  LDCU.64 UR4, c[0x0][0x358] ;  /* 0x00006b00ff0477ac */ /* 0x000e640008000a00 */
[----:B-1----:R1:W5:Y:S01]  /*0140*/  LDG.E R27, desc[UR4][R2.64] ;  /* 0x00000004021b7981 */ /* 0x002362000c1e1900 */
[----:B------:R-:W-:Y:S01]  /*0150*/  HFMA2 R26, -RZ, RZ, 0, 5.9604644775390625e-08 ;  /* 0x00000001ff1a7431 */ /* 0x000fe200000001ff */
[----:B------:R-:W-:Y:S05]  /*0160*/  BRA `(.L_x_0) ;  /* 0x00000000000c7947 */ /* 0x000fea0003800000 */
.L_x_1:
[----:B------:R-:W1:Y:S01]  /*0170*/  LDCU UR4, c[0x0][0x880] ;  /* 0x00011000ff0477ac */ /* 0x000e620008000800 */
[----:B------:R-:W-:Y:S01]  /*0180*/  HFMA2 R26, -RZ, RZ, 0, 5.9604644775390625e-08 ;  /* 0x00000001ff1a7431 */ /* 0x000fe200000001ff */
[----:B-1----:R-:W-:-:S07]  /*0190*/  MOV R27, UR4 ;  /* 0x00000004001b7c02 */ /* 0x002fce0008000f00 */
.L_x_0:
[----:B------:R-:W2:Y:S02]  /*01a0*/  LDCU.64 UR4, c[0x0][0x8b0] ;  /* 0x00011600ff0477ac */ /* 0x000ea40008000a00 */
[----:B--2---:R-:W-:-:S04]  /*01b0*/  UISETP.NE.U32.AND UP0, UPT, UR4, URZ, UPT ;  /* 0x000000ff0400728c */ /* 0x004fc8000bf05070 */
[----:B------:R-:W-:-:S09]  /*01c0*/  UISETP.NE.AND.EX UP0, UPT, UR5, URZ, UPT, UP0 ;  /* 0x000000ff0500728c */ /* 0x000fd2000bf05300 */
[----:B------:R-:W-:Y:S05]  /*01d0*/  BRA.U UP0, `(.L_x_2) ;  /* 0x0000000100287547 */ /* 0x000fea000b800000 */
[----:B------:R-:W2:Y:S02]  /*01e0*/  LDCU.64 UR4, c[0x0][0x8a8] ;  /* 0x00011500ff0477ac */ /* 0x000ea40008000a00 */
[----:B--2---:R-:W-:-:S04]  /*01f0*/  UISETP.NE.U32.AND UP0, UPT, UR4, URZ, UPT ;  /* 0x000000ff0400728c */ /* 0x004fc8000bf05070 */
[----:B------:R-:W-:-:S09]  /*0200*/  UISETP.NE.AND.EX UP0, UPT, UR5, URZ, UPT, UP0 ;  /* 0x000000ff0500728c */ /* 0x000fd2000bf05300 */
[----:B------:R-:W-:Y:S05]  /*0210*/  BRA.U !UP0, `(.L_x_3) ;  /* 0x0000000108107547 */ /* 0x000fea000b800000 */
[----:B------:R-:W2:Y:S01]  /*0220*/  LDC.64 R24, c[0x0][0x8a8] ;  /* 0x00022a00ff187b82 */ /* 0x000ea20000000a00 */
[----:B------:R-:W2:Y:S02]  /*0230*/  LDCU.64 UR4, c[0x0][0x358] ;  /* 0x00006b00ff0477ac */ /* 0x000ea40008000a00 */
[----:B--2---:R2:W5:Y:S01]  /*0240*/  LDG.E R24, desc[UR4][R24.64] ;  /* 0x0000000418187981 */ /* 0x004562000c1e1900 */
[----:B------:R-:W-:Y:S05]  /*0250*/  BRA `(.L_x_2) ;  /* 0x0000000000087947 */ /* 0x000fea0003800000 */
.L_x_3:
[----:B------:R-:W2:Y:S02]  /*0260*/  LDCU UR4, c[0x0][0x8a0] ;  /* 0x00011400ff0477ac */ /* 0x000ea40008000800 */
[----:B--2---:R-:W-:Y:S02]  /*0270*/  MOV R24, UR4 ;  /* 0x0000000400187c02 */ /* 0x004fe40008000f00 */
.L_x_2:
[----:B------:R-:W-:Y:S01]  /*0280*/  IMAD.U32 R0, RZ, RZ, UR20 ;  /* 0x00000014ff007e24 */ /* 0x000fe2000f8e00ff */
[----:B------:R-:W-:Y:S04]  /*0290*/  BSSY.RECONVERGENT B0, `(.L_x_4) ;  /* 0x000000c000007945 */ /* 0x000fe80003800200 */
[C---:B------:R-:W-:Y:S02]  /*02a0*/  ISETP.NE.OR P2, PT, R0.reuse, 0x1, !P1 ;  /* 0x000000010000780c */ /* 0x040fe40004f45670 */
[----:B------:R-:W-:-:S11]  /*02b0*/  ISETP.NE.OR P0, PT, R0, 0x3, !P1 ;  /* 0x000000030000780c */ /* 0x000fd60004f05670 */
[----:B------:R-:W-:Y:S05]  /*02c0*/  @P2 BRA `(.L_x_5) ;  /* 0x0000000000202947 */ /* 0x000fea0003800000 */
[----:B------:R-:W3:Y:S02]  /*02d0*/  LDCU.64 UR4, c[0x0][0x348] ;  /* 0x00006900ff0477ac */ /* 0x000ee40008000a00 */
[----:B---3--:R-:W-:Y:S02]  /*02e0*/  UIADD3 UR6, UP1, UPT, UR4, 0x80, URZ ;  /* 0x0000008004067890 */ /* 0x008fe4000ff3e0ff */
[----:B------:R-:W-:Y:S02]  /*02f0*/  UIADD3 UR4, UP0, UPT, UR4, 0x180, URZ ;  /* 0x0000018004047890 */ /* 0x000fe4000ff1e0ff */
[----:B------:R-:W-:Y:S02]  /*0300*/  UIADD3.X UR7, UPT, UPT, URZ, UR5, URZ, UP1, !UPT ;  /* 0x00000005ff077290 */ /* 0x000fe40008ffe4ff */
[----:B------:R-:W-:-:S07]  /*0310*/  UIADD3.X UR5, UPT, UPT, URZ, UR5, URZ, UP0, !UPT ;  /* 0x00000005ff057290 */ /* 0x000fce00087fe4ff */
[----:B------:R3:W-:Y:S02]  /*0320*/  UTMACCTL.PF [UR6] ;  /* 0x00000000060079b9 */ /* 0x0007e40008040000 */
[----:B------:R3:W-:Y:S02]  /*0330*/  UTMACCTL.PF [UR4] ;  /* 0x00000000040079b9 */ /* 0x0007e40008040000 */
[----:B---3--:R-:W-:Y:S01]  /*0340*/  NOP ;  /* 0x0000000000007918 */ /* 0x008fe20000000000 */
.L_x_5:
[----:B------:R-:W-:Y:S05]  /*0350*/  BSYNC.RECONVERGENT B0 ;  /* 0x0000000000007941 */ /* 0x000fea0003800200 */
.L_x_4:
[----:B------:R-:W-:Y:S04]  /*0360*/  BSSY.RECONVERGENT B0, `(.L_x_6) ;  /* 0x000000a000007945 */ /* 0x000fe80003800200 */
        /* <DEDUP_REMOVED lines=9> */
.L_x_7:
[----:B------:R-:W-:Y:S05]  /*0400*/  BSYNC.RECONVERGENT B0 ;  /* 0x0000000000007941 */ /* 0x000fea0003800200 */
.L_x_6:
[----:B------:R-:W3:Y:S01]  /*0410*/  LDCU.64 UR4, c[0x0][0x888] ;  /* 0x00011100ff0477ac */ /* 0x000ee20008000a00 */
[----:B------:R-:W-:Y:S02]  /*0420*/  UISETP.EQ.U32.AND UP1, UPT, UR8, URZ, UPT ;  /* 0x000000ff0800728c */ /* 0x000fe4000bf22070 */
[----:B------:R-:W-:Y:S02]  /*0430*/  UPLOP3.LUT UP4, UPT, UPT, UPT, UPT, 0x80, 0x8 ;  /* 0x000000000008789c */ /* 0x000fe40003f8f070 */
[----:B---3--:R-:W-:-:S04]  /*0440*/  UISETP.NE.U32.AND UP0, UPT, UR4, URZ, UPT ;  /* 0x000000ff0400728c */ /* 0x008fc8000bf05070 */
[----:B------:R-:W-:-:S04]  /*0450*/  UISETP.NE.AND.EX UP2, UPT, UR5, URZ, UPT, UP0 ;  /* 0x000000ff0500728c */ /* 0x000fc8000bf45300 */
[----:B------:R-:W-:-:S04]  /*0460*/  UISETP.EQ.OR.EX UP3, UPT, UR9, URZ, !UP2, UP1 ;  /* 0x000000ff0900728c */ /* 0x000fc8000d762710 */
[----:B------:R-:W-:-:S06]  /*0470*/  UP2UR UR4, UPR, URZ, 0x8 ;  /* 0x00000008ff047883 */ /* 0x000fcc0008000000 */
[----:B------:R-:W-:Y:S01]  /*0480*/  MOV R55, UR4 ;  /* 0x0000000400377c02 */ /* 0x000fe20008000f00 */
[----:B------:R-:W-:Y:S06]  /*0490*/  BRA.U !UP3, `(.L_x_8) ;  /* 0x000000010b207547 */ /* 0x000fec000b800000 */
[----:B------:R-:W-:Y:S01]  /*04a0*/  UISETP.NE.U32.AND UP0, UPT, UR8, URZ, UPT ;  /* 0x000000ff0800728c */ /* 0x000fe2000bf05070 */
[----:B-----5:R-:W-:Y:S01]  /*04b0*/  FSETP.NEU.AND P0, PT, R27, RZ, PT ;  /* 0x000000ff1b00720b */ /* 0x020fe20003f0d000 */
[----:B------:R-:W-:Y:S02]  /*04c0*/  USEL UR4, URZ, 0xffffffff, UP2 ;  /* 0xffffffffff047887 */ /* 0x000fe40009000000 */
[----:B------:R-:W-:-:S10]  /*04d0*/  UISETP.NE.AND.EX UP1, UPT, UR9, URZ, UPT, UP0 ;  /* 0x000000ff0900728c */ /* 0x000fd4000bf25300 */
[----:B------:R-:W-:Y:S01]  /*04e0*/  VOTEU.ANY UP0, P0 ;  /* 0x0000000000ff7886 */ /* 0x000fe20000000100 */
[----:B------:R-:W-:-:S04]  /*04f0*/  @!UP1 USEL UR4, URZ, 0xffffffff, UP0 ;  /* 0xffffffffff049887 */ /* 0x000fc80008000000 */
[----:B------:R-:W-:-:S04]  /*0500*/  ULOP3.LUT UR4, UR4, 0x1, URZ, 0xc0, !UPT ;  /* 0x0000000104047892 */ /* 0x000fc8000f8ec0ff */
[----:B------:R-:W-:-:S11]  /*0510*/  UISETP.NE.U32.AND UP4, UPT, UR4, 0x1, UPT ;  /* 0x000000010400788c */ /* 0x000fd6000bf85070 */
.L_x_8:
[----:B------:R-:W3:Y:S01]  /*0520*/  SHFL.IDX PT, R0, R52, RZ, 0x1f ;  /* 0x00001fff34007589 */ /* 0x000ee200000e0000 */
[----:B------:R-:W-:-:S04]  /*0530*/  UISETP.NE.AND UP0, UPT, UR20, 0x2, UPT ;  /* 0x000000021400788c */ /* 0x000fc8000bf05270 */
[----:B------:R-:W-:Y:S02]  /*0540*/  UISETP.EQ.AND UP1, UPT, UR68, URZ, !UP0 ;  /* 0x000000ff4400728c */ /* 0x000fe4000c722270 */
[----:B------:R-:W-:-:S04]  /*0550*/  USEL UR54, URZ, 0x1, UP0 ;  /* 0x00000001ff367887 */ /* 0x000fc80008000000 */
[----:B------:R-:W-:Y:S02]  /*0560*/  PLOP3.LUT P3, PT, P1, PT, UP1, 0x80, 0x8 ;  /* 0x000000000008781c */ /* 0x000fe40000f6f018 */
[----:B---3--:R-:W-:-:S13]  /*0570*/  ISETP.NE.AND P0, PT, R0, RZ, PT ;  /* 0x000000ff0000720c */ /* 0x008fda0003f05270 */
[----:B------:R-:W-:Y:S05]  /*0580*/  @P0 BRA `(.L_x_9) ;  /* 0x0000000000540947 */ /* 0x000fea0003800000 */
[----:B------:R-:W-:Y:S01]  /*0590*/  UMOV UR4, 0x400 ;  /* 0x0000040000047882 */ /* 0x000fe20000000000 */
[----:B------:R-:W-:Y:S01]  /*05a0*/  UMOV UR8, 0x1 ;  /* 0x0000000100087882 */ /* 0x000fe20000000000 */
[----:B------:R-:W-:Y:S01]  /*05b0*/  UMOV UR6, 0x4 ;  /* 0x0000000400067882 */ /* 0x000fe20000000000 */
[----:B------:R-:W-:Y:S02]  /*05c0*/  ULEA UR4, UR53, UR4, 0x18 ;  /* 0x0000000435047291 */ /* 0x000fe4000f8ec0ff */
[----:B------:R-:W-:-:S04]  /*05d0*/  UIADD3 UR8, UPT, UPT, -UR8, 0x100000, URZ ;  /* 0x0010000008087890 */ /* 0x000fc8000fffe1ff */
[----:B------:R-:W-:Y:S02]  /*05e0*/  USHF.L.U32 UR9, UR8, 0xb, URZ ;  /* 0x0000000b08097899 */ /* 0x000fe400080006ff */
[----:B------:R-:W-:Y:S02]  /*05f0*/  USHF.L.U32 UR8, UR8, 0x1, URZ ;  /* 0x0000000108087899 */ /* 0x000fe400080006ff */
[----:B------:R-:W-:-:S04]  /*0600*/  UIADD3 UR6, UPT, UPT, -UR6, 0x100000, URZ ;  /* 0x0010000006067890 */ /* 0x000fc8000fffe1ff */
[----:B------:R-:W-:Y:S02]  /*0610*/  USHF.L.U32 UR7, UR6, 0xb, URZ ;  /* 0x0000000b06077899 */ /* 0x000fe400080006ff */
[----:B------:R-:W-:Y:S01]  /*0620*/  USHF.L.U32 UR6, UR6, 0x1, URZ ;  /* 0x0000000106067899 */ /* 0x000fe200080006ff */
[----:B------:R-:W-:Y:S01]  /*0630*/  ELECT P0, URZ, PT ;  /* 0x0000000000ff782f */ /* 0x000fe20003800000 */
[----:B------:R-:W3:Y:S02]  /*0640*/  FENCE.VIEW.ASYNC.S ;  /* 0x00000000000073c6 */ /* 0x000ee40000000000 */
[----:B---3--:R3:W4:Y:S08]  /*0650*/  SYNCS.EXCH.64 URZ, [UR4], UR8 ;  /* 0x0000000804ff75b2 */ /* 0x0087300008000100 */
[----:B------:R3:W1:Y:S01]  /*0660*/  SYNCS.EXCH.64 URZ, [UR4+0x20], UR6 ;  /* 0x0000200604ff75b2 */ /* 0x0006620008000100 */
[----:B------:R3:W1:Y:S01]  /*0670*/  SYNCS.EXCH.64 URZ, [UR4+0x8], UR8 ;  /* 0x0000080804ff75b2 */ /* 0x0006620008000100 */
[----:B------:R3:W1:Y:S01]  /*0680*/  SYNCS.EXCH.64 URZ, [UR4+0x28], UR6 ;  /* 0x0000280604ff75b2 */ /* 0x0006620008000100 */
[----:B------:R3:W1:Y:S01]  /*0690*/  SYNCS.EXCH.64 URZ, [UR4+0x10], UR8 ;  /* 0x0000100804ff75b2 */ /* 0x0006620008000100 */
[----:B------:R3:W1:Y:S01]  /*06a0*/  SYNCS.EXCH.64 URZ, [UR4+0x30], UR6 ;  /* 0x0000300604ff75b2 */ /* 0x0006620008000100 */
[----:B------:R3:W1:Y:S01]  /*06b0*/  SYNCS.EXCH.64 URZ, [UR4+0x18], UR8 ;  /* 0x0000180804ff75b2 */ /* 0x0006620008000100 */
[----:B------:R3:W1:Y:S01]  /*06c0*/  SYNCS.EXCH.64 URZ, [UR4+0x38], UR6 ;  /* 0x0000380604ff75b2 */ /* 0x0006620008000100 */
[----:B------:R-:W-:Y:S01]  /*06d0*/  NOP ;  /* 0x0000000000007918 */ /* 0x000fe20000000000 */
.L_x_9:
[----:B------:R-:W2:Y:S01]  /*06e0*/  SHFL.IDX PT, R0, R52, RZ, 0x1f ;  /* 0x00001fff34007589 */ /* 0x000ea200000e0000 */
[----:B------:R-:W-:Y:S01]  /*06f0*/  NOP ;  /* 0x0000000000007918 */ /* 0x000fe20000000000 */
[----:B--2---:R-:W-:-:S13]  /*0700*/  ISETP.NE.AND P0, PT, R0, 0x1, PT ;  /* 0x000000010000780c */ /* 0x004fda0003f05270 */
[----:B------:R-:W-:Y:S05]  /*0710*/  @P0 BRA `(.L_x_10) ;  /* 0x0000000000540947 */ /* 0x000fea0003800000 */
[----:B---3--:R-:W-:Y:S01]  /*0720*/  UMOV UR4, 0x400 ;  /* 0x0000040000047882 */ /* 0x008fe20000000000 */
        /* <DEDUP_REMOVED lines=10> */
[----:B------:R-:W2:Y:S02]  /*07d0*/  FENCE.VIEW.ASYNC.S ;  /* 0x00000000000073c6 */ /* 0x000ea40000000000 */
[----:B--2---:R2:W3:Y:S08]  /*07e0*/  SYNCS.EXCH.64 URZ, [UR4+0x40], UR8 ;  /* 0x0000400804ff75b2 */ /* 0x0044f00008000100 */
        /* <DEDUP_REMOVED lines=8> */
.L_x_10:
[----:B------:R-:W4:Y:S01]  /*0870*/  SHFL.IDX PT, R0, R52, RZ, 0x1f ;  /* 0x00001fff34007589 */ /* 0x000f2200000e0000 */
[----:B------:R-:W-:Y:S01]  /*0880*/  NOP ;  /* 0x0000000000007918 */ /* 0x000fe20000000000 */
[----:B----4-:R-:W-:-:S13]  /*0890*/  ISETP.NE.AND P0, PT, R0, 0x3, PT ;  /* 0x000000030000780c */ /* 0x010fda0003f05270 */
[----:B------:R-:W-:Y:S05]  /*08a0*/  @P0 BRA `(.L_x_11) ;  /* 0x00000000002c0947 */ /* 0x000fea0003800000 */
[----:B--23--:R-:W-:Y:S01]  /*08b0*/  UMOV UR6, 0x400 ;  /* 0x0000040000067882 */ /* 0x00cfe20000000000 */
[----:B------:R-:W-:Y:S01]  /*08c0*/  UMOV UR4, 0x20 ;  /* 0x0000002000047882 */ /* 0x000fe20000000000 */
[----:B------:R-:W-:Y:S02]  /*08d0*/  ULEA UR6, UR53, UR6, 0x18 ;  /* 0x0000000635067291 */ /* 0x000fe4000f8ec0ff */
[----:B------:R-:W-:-:S04]  /*08e0*/  UIADD3 UR4, UPT, UPT, -UR4, 0x100000, URZ ;  /* 0x0010000004047890 */ /* 0x000fc8000fffe1ff */
[----:B------:R-:W-:Y:S02]  /*08f0*/  USHF.L.U32 UR5, UR4, 0xb, URZ ;  /* 0x0000000b04057899 */ /* 0x000fe400080006ff */
[----:B------:R-:W-:Y:S01]  /*0900*/  USHF.L.U32 UR4, UR4, 0x1, URZ ;  /* 0x0000000104047899 */ /* 0x000fe200080006ff */
[----:B------:R-:W-:Y:S01]  /*0910*/  ELECT P0, URZ, PT ;  /* 0x0000000000ff782f */ /* 0x000fe20003800000 */
[----:B------:R-:W2:Y:S10]  /*0920*/  FENCE.VIEW.ASYNC.S ;  /* 0x00000000000073c6 */ /* 0x000eb40000000000 */
[----:B--2---:R4:W2:Y:S01]  /*0930*/  SYNCS.EXCH.64 URZ, [UR6+0x80], UR4 ;  /* 0x0000800406ff75b2 */ /* 0x0048a20008000100 */
[----:B------:R4:W3:Y:S02]  /*0940*/  SYNCS.EXCH.64 URZ, [UR6+0x88], UR4 ;  /* 0x0000880406ff75b2 */ /* 0x0008e40008000100 */
[----:B----4-:R-:W-:Y:S01]  /*0950*/  NOP ;  /* 0x0000000000007918 */ /* 0x010fe20000000000 */
.L_x_11:
[----:B------:R-:W4:Y:S01]  /*0960*/  SHFL.IDX PT, R0, R52, RZ, 0x1f ;  /* 0x00001fff34007589 */ /* 0x000f2200000e0000 */
[----:B------:R-:W-:Y:S01]  /*0970*/  NOP ;  /* 0x0000000000007918 */ /* 0x000fe20000000000 */
[----:B----4-:R-:W-:-:S13]  /*0980*/  ISETP.NE.AND P0, PT, R0, 0x4, PT ;  /* 0x000000040000780c */ /* 0x010fda0003f05270 */
[----:B------:R-:W-:Y:S05]  /*0990*/  @P0 BRA `(.L_x_12) ;  /* 0x0000000000480947 */ /* 0x000fea0003800000 */
[----:B--23--:R-:W-:Y:S01]  /*09a0*/  UMOV UR4, 0x720 ;  /* 0x0000072000047882 */ /* 0x00cfe20000000000 */
[----:B------:R-:W-:Y:S01]  /*09b0*/  UMOV UR6, 0x400 ;  /* 0x0000040000067882 */ /* 0x000fe20000000000 */
[----:B------:R-:W-:Y:S01]  /*09c0*/  USEL UR4, UR4, 0x620, UP4 ;  /* 0x0000062004047887 */ /* 0x000fe2000a000000 */
        /* <DEDUP_REMOVED lines=10> */
[----:B--2---:R4:W2:Y:S08]  /*0a70*/  SYNCS.EXCH.64 URZ, [UR6+0x90], UR8 ;  /* 0x0000900806ff75b2 */ /* 0x0048b00008000100 */
[----:B------:R4:W3:Y:S01]  /*0a80*/  SYNCS.EXCH.64 URZ, [UR6+0xa0], UR4 ;  /* 0x0000a00406ff75b2 */ /* 0x0008e20008000100 */
[----:B------:R4:W1:Y:S01]  /*0a90*/  SYNCS.EXCH.64 URZ, [UR6+0x98], UR8 ;  /* 0x0000980806ff75b2 */ /* 0x0008620008000100 */
[----:B------:R4:W1:Y:S02]  /*0aa0*/  SYNCS.EXCH.64 URZ, [UR6+0xa8], UR4 ;  /* 0x0000a80406ff75b2 */ /* 0x0008640008000100 */
[----:B----4-:R-:W-:Y:S01]  /*0ab0*/  NOP ;  /* 0x0000000000007918 */ /* 0x010fe20000000000 */
.L_x_12:
[----:B------:R-:W4:Y:S01]  /*0ac0*/  SHFL.IDX PT, R0, R52, RZ, 0x1f ;  /* 0x00001fff34007589 */ /* 0x000f2200000e0000 */
[----:B------:R-:W-:Y:S01]  /*0ad0*/  NOP ;  /* 0x0000000000007918 */ /* 0x000fe20000000000 */
[----:B----4-:R-:W-:-:S13]  /*0ae0*/  ISETP.NE.AND P0, PT, R0, 0x5, PT ;  /* 0x000000050000780c */ /* 0x010fda0003f05270 */
[----:B------:R-:W-:Y:S05]  /*0af0*/  @P0 BRA `(.L_x_13) ;  /* 0x0000000000540947 */ /* 0x000fea0003800000 */
[----:B--23--:R-:W-:Y:S01]  /*0b00*/  UMOV UR4, 0x400 ;  /* 0x0000040000047882 */ /* 0x00cfe20000000000 */
        /* <DEDUP_REMOVED lines=14> */
[----:B------:R4:W1:Y:S01]  /*0bf0*/  SYNCS.EXCH.64 URZ, [UR4+0xd8], UR8 ;  /* 0x0000d80804ff75b2 */ /* 0x0008620008000100 */
[----:B------:R4:W1:Y:S01]  /*0c00*/  SYNCS.EXCH.64 URZ, [UR4+0xc0], UR6 ;  /* 0x0000c00604ff75b2 */ /* 0x0008620008000100 */
[----:B------:R4:W1:Y:S01]  /*0c10*/  SYNCS.EXCH.64 URZ, [UR4+0xe0], UR8 ;  /* 0x0000e00804ff75b2 */ /* 0x0008620008000100 */
[----:B------:R4:W1:Y:S01]  /*0c20*/  SYNCS.EXCH.64 URZ, [UR4+0xc8], UR6 ;  /* 0x0000c80604ff75b2 */ /* 0x0008620008000100 */
[----:B------:R4:W1:Y:S02]  /*0c30*/  SYNCS.EXCH.64 URZ, [UR4+0xe8], UR8 ;  /* 0x0000e80804ff75b2 */ /* 0x0008640008000100 */
[----:B----4-:R-:W-:Y:S01]  /*0c40*/  NOP ;  /* 0x0000000000007918 */ /* 0x010fe20000000000 */
.L_x_13:
[----:B------:R-:W4:Y:S01]  /*0c50*/  SHFL.IDX PT, R0, R52, RZ, 0x1f ;  /* 0x00001fff34007589 */ /* 0x000f2200000e0000 */
[----:B------:R-:W-:Y:S01]  /*0c60*/  ISETP.NE.OR P1, PT, RZ, UR20, !P1 ;  /* 0x00000014ff007c0c */ /* 0x000fe2000cf25670 */
        /* <DEDUP_REMOVED lines=12> */
[----:B------:R4:W3:Y:S01]  /*0d30*/  SYNCS.EXCH.64 URZ, [UR4+0x100], UR6 ;  /* 0x0001000604ff75b2 */ /* 0x0008e20008000100 */
[----:B------:R4:W1:Y:S01]  /*0d40*/  SYNCS.EXCH.64 URZ, [UR4+0xf8], UR6 ;  /* 0x0000f80604ff75b2 */ /* 0x0008620008000100 */
[----:B------:R4:W1:Y:S02]  /*0d50*/  SYNCS.EXCH.64 URZ, [UR4+0x108], UR6 ;  /* 0x0001080604ff75b2 */ /* 0x0008640008000100 */
[----:B----4-:R-:W-:Y:S01]  /*0d60*/  NOP ;  /* 0x0000000000007918 */ /* 0x010fe20000000000 */
.L_x_14:
[----:B------:R-:W-:Y:S01]  /*0d70*/  VOTEU.ALL UP0, P1 ;  /* 0x0000000000ff7886 */ /* 0x000fe20000800000 */
[----:B--23--:R-:W-:Y:S01]  /*0d80*/  UMOV UR4, 0x20 ;  /* 0x0000002000047882 */ /* 0x00cfe20000000000 */
[----:B------:R-:W2:Y:S01]  /*0d90*/  LDCU UR7, c[0x0][0x36c] ;  /* 0x00006d80ff0777ac */ /* 0x000ea20008000800 */
[----:B------:R-:W-:Y:S01]  /*0da0*/  NOP ;  /* 0x0000000000007918 */ /* 0x000fe20000000000 */
[----:B-1----:R-:W-:Y:S01]  /*0db0*/  LOP3.LUT R3, R65, 0x1f, RZ, 0xc0, !PT ;  /* 0x0000001f41037812 */ /* 0x002fe200078ec0ff */
[----:B------:R-:W-:Y:S01]  /*0dc0*/  @!UP0 UMOV UR6, 0x400 ;  /* 0x0000040000068882 */ /* 0x000fe20000000000 */
[----:B------:R-:W-:-:S04]  /*0dd0*/  @!UP0 UIADD3 UR4, UPT, UPT, -UR4, 0x100000, URZ ;  /* 0x0010000004048890 */ /* 0x000fc8000fffe1ff */
[----:B------:R-:W-:Y:S02]  /*0de0*/  @!UP0 USHF.L.U32 UR5, UR4, 0xb, URZ ;  /* 0x0000000b04058899 */ /* 0x000fe400080006ff */
[----:B------:R-:W-:Y:S02]  /*0df0*/  @!UP0 USHF.L.U32 UR4, UR4, 0x1, URZ ;  /* 0x0000000104048899 */ /* 0x000fe400080006ff */
[----:B------:R-:W-:Y:S01]  /*0e00*/  @!UP0 ULEA UR6, UR53, UR6, 0x18 ;  /* 0x0000000635068291 */ /* 0x000fe2000f8ec0ff */
[----:B------:R-:W-:Y:S01]  /*0e10*/  VOTEU.ALL UP0, P1 ;  /* 0x0000000000ff7886 */ /* 0x000fe20000800000 */
[----:B------:R-:W-:Y:S02]  /*0e20*/  UISETP.NE.AND UP5, UPT, UR20, URZ, UPT ;  /* 0x000000ff1400728c */ /* 0x000fe4000bfa5270 */
[----:B--2---:R-:W-:Y:S01]  /*0e30*/  UISETP.EQ.U32.AND UP6, UPT, UR7, 0x1, UPT ;  /* 0x000000010700788c */ /* 0x004fe2000bfc2070 */
[----:B------:R-:W1:Y:S07]  /*0e40*/  FENCE.VIEW.ASYNC.S ;  /* 0x00000000000073c6 */ /* 0x000e6e0000000000 */
[----:B-1----:R1:W2:Y:S01]  /*0e50*/  @!UP0 SYNCS.EXCH.64 URZ, [UR6+0x110], UR4 ;  /* 0x0001100406ff85b2 */ /* 0x0022a20008000100 */
[----:B------:R-:W-:Y:S05]  /*0e60*/  BRA.U !UP6, `(.L_x_15) ;  /* 0x000000010e087547 */ /* 0x000fea000b800000 */
[----:B--2---:R-:W-:Y:S01]  /*0e70*/  UCGABAR_ARV ;  /* 0x00000000000079c7 */ /* 0x004fe20008000000 */
[----:B------:R-:W-:Y:S05]  /*0e80*/  BRA `(.L_x_16) ;  /* 0x0000000000047947 */ /* 0x000fea0003800000 */
.L_x_15:
[----:B--2---:R-:W-:Y:S01]  /*0e90*/  NOP ;  /* 0x0000000000007918 */ /* 0x004fe20000000000 */
.L_x_16:
[----:B------:R-:W2:Y:S01]  /*0ea0*/  S2UR UR23, SR_CTAID.X ;  /* 0x00000000001779c3 */ /* 0x000ea20000002500 */
[----:B------:R-:W-:-:S05]  /*0eb0*/  CS2R.32 R54, SR_CgaSize ;  /* 0x0000000000367805 */ /* 0x000fca0000008a00 */
[----:B------:R-:W-:-:S05]  /*0ec0*/  IMAD R54, R54, -0xa0, RZ ;  /* 0xffffff6036367824 */ /* 0x000fca00078e02ff */
[----:B-1----:R-:W-:-:S14]  /*0ed0*/  R2UR UR5, R54 ;  /* 0x00000000360572ca */ /* 0x002fdc00000e0000 */
[----:B------:R-:W1:Y:S01]  /*0ee0*/  LDCU UR5, c[0x0][UR5+0x2b0] ;  /* 0x00005600050577ac */ /* 0x000e620008000800 */
[----:B------:R-:W-:-:S05]  /*0ef0*/  CS2R.32 R54, SR_CgaSize ;  /* 0x0000000000367805 */ /* 0x000fca0000008a00 */
[----:B------:R-:W-:-:S05]  /*0f00*/  IMAD R54, R54, -0xa0, RZ ;  /* 0xffffff6036367824 */ /* 0x000fca00078e02ff */
[----:B------:R-:W-:-:S14]  /*0f10*/  R2UR UR4, R54 ;  /* 0x00000000360472ca */ /* 0x000fdc00000e0000 */
[----:B------:R-:W3:Y:S01]  /*0f20*/  LDCU UR4, c[0x0][UR4+0x2b4] ;  /* 0x00005680040477ac */ /* 0x000ee20008000800 */
[----:B------:R-:W4:Y:S01]  /*0f30*/  S2UR UR27, SR_CTAID.Y ;  /* 0x00000000001b79c3 */ /* 0x000f220000002600 */
[----:B------:R-:W-:-:S05]  /*0f40*/  CS2R.32 R54, SR_CgaSize ;  /* 0x0000000000367805 */ /* 0x000fca0000008a00 */
[----:B------:R-:W-:-:S05]  /*0f50*/  IMAD R54, R54, -0xa0, RZ ;  /* 0xffffff6036367824 */ /* 0x000fca00078e02ff */
[----:B------:R-:W-:-:S14]  /*0f60*/  R2UR UR7, R54 ;  /* 0x00000000360772ca */ /* 0x000fdc00000e0000 */
[----:B------:R-:W3:Y:S01]  /*0f70*/  LDCU UR7, c[0x0][UR7+0x2a0] ;  /* 0x00005400070777ac */ /* 0x000ee20008000800 */
[----:B------:R-:W-:-:S05]  /*0f80*/  CS2R.32 R54, SR_CgaSize ;  /* 0x0000000000367805 */ /* 0x000fca0000008a00 */
[----:B------:R-:W-:-:S05]  /*0f90*/  IMAD R54, R54, -0xa0, RZ ;  /* 0xffffff6036367824 */ /* 0x000fca00078e02ff */
[----:B------:R-:W-:-:S14]  /*0fa0*/  R2UR UR8, R54 ;  /* 0x00000000360872ca */ /* 0x000fdc00000e0000 */
[----:B------:R-:W3:Y:S01]  /*0fb0*/  LDCU UR8, c[0x0][UR8+0x2a4] ;  /* 0x00005480080877ac */ /* 0x000ee20008000800 */
[----:B------:R-:W-:Y:S01]  /*0fc0*/  UISETP.GT.U32.AND UP0, UPT, UR68, 0xffff, UPT ;  /* 0x0000ffff4400788c */ /* 0x000fe2000bf04070 */
[----:B------:R-:W3:Y:S01]  /*0fd0*/  LDCU UR21, c[0x0][0xb24] ;  /* 0x00016480ff1577ac */ /* 0x000ee20008000800 */
[----:B------:R-:W3:Y:S01]  /*0fe0*/  LDCU UR45, c[0x0][0xb24] ;  /* 0x00016480ff2d77ac */ /* 0x000ee20008000800 */
[----:B--2---:R-:W-:Y:S01]  /*0ff0*/  I2FP.F32.U32 R2, UR23 ;  /* 0x0000001700027c45 */ /* 0x004fe20008201000 */
[----:B------:R-:W2:Y:S04]  /*1000*/  LDCU UR25, c[0x0][0xb30] ;  /* 0x00016600ff1977ac */ /* 0x000ea80008000800 */
[----:B-1----:R-:W-:Y:S01]  /*1010*/  FMUL R2, R2, UR5 ;  /* 0x0000000502027c20 */ /* 0x002fe20008400000 */
[----:B------:R-:W-:Y:S01]  /*1020*/  USEL UR5, UR68, 0xffff, !UP0 ;  /* 0x0000ffff44057887 */ /* 0x000fe2000c000000 */
[----:B----4-:R-:W-:Y:S01]  /*1030*/  I2FP.F32.U32 R0, UR27 ;  /* 0x0000001b00007c45 */ /* 0x010fe20008201000 */
[----:B------:R-:W-:-:S03]  /*1040*/  USHF.L.U32 UR30, UR53, 0x9, URZ ;  /* 0x00000009351e7899 */ /* 0x000fc600080006ff */
[----:B------:R-:W1:Y:S01]  /*1050*/  F2I.U32.TRUNC.NTZ R2, R2 ;  /* 0x0000000200027305 */ /* 0x000e62000020f000 */
[----:B------:R-:W-:Y:S01]  /*1060*/  ULOP3.LUT UR29, UR5, 0xffff, URZ, 0xc0, !UPT ;  /* 0x0000ffff051d7892 */ /* 0x000fe2000f8ec0ff */
[----:B---3--:R-:W-:-:S06]  /*1070*/  FMUL R0, R0, UR4 ;  /* 0x0000000400007c20 */ /* 0x008fcc0008400000 */
[----:B------:R-:W3:Y:S01]  /*1080*/  F2I.U32.TRUNC.NTZ R0, R0 ;  /* 0x0000000000007305 */ /* 0x000ee2000020f000 */
[----:B-1----:R-:W-:Y:S02]  /*1090*/  R2UR UR4, R2 ;  /* 0x00000000020472ca */ /* 0x002fe400000e0000 */
[----:B------:R-:W-:Y:S02]  /*10a0*/  PRMT R2, RZ, 0x7610, R2 ;  /* 0x00007610ff027816 */ /* 0x000fe40000000002 */
[----:B---3--:R-:W-:Y:S02]  /*10b0*/  R2UR UR6, R0 ;  /* 0x00000000000672ca */ /* 0x008fe400000e0000 */
[----:B------:R-:W-:-:S07]  /*10c0*/  PRMT R0, RZ, 0x7610, R0 ;  /* 0x00007610ff007816 */ /* 0x000fce0000000000 */
[----:B------:R-:W-:-:S04]  /*10d0*/  UIADD3 UR5, UPT, UPT, -UR4, URZ, URZ ;  /* 0x000000ff04057290 */ /* 0x000fc8000fffe1ff */
[----:B------:R-:W-:Y:S02]  /*10e0*/  UIMAD UR5, UR7, UR5, UR23 ;  /* 0x00000005070572a4 */ /* 0x000fe4000f8e0217 */
[----:B------:R-:W-:-:S04]  /*10f0*/  UIADD3 UR4, UPT, UPT, -UR6, URZ, URZ ;  /* 0x000000ff06047290 */ /* 0x000fc8000fffe1ff */
[----:B------:R-:W-:Y:S01]  /*1100*/  IMAD.U32 R54, RZ, RZ, UR5 ;  /* 0x00000005ff367e24 */ /* 0x000fe2000f8e00ff */
[----:B------:R-:W-:-:S06]  /*1110*/  UIMAD UR4, UR8, UR4, UR27 ;  /* 0x00000004080472a4 */ /* 0x000fcc000f8e021b */
[----:B------:R-:W-:Y:S01]  /*1120*/  IMAD.U32 R53, RZ, RZ, UR4 ;  /* 0x00000004ff357e24 */ /* 0x000fe2000f8e00ff */
[----:B--2---:R-:W-:Y:S06]  /*1130*/  BRA.U UP5, `(.L_x_17) ;  /* 0x00000001056c7547 */ /* 0x004fec000b800000 */
[----:B------:R-:W-:Y:S02]  /*1140*/  R2UR UR4, R53 ;  /* 0x00000000350472ca */ /* 0x000fe400000e0000 */
[----:B------:R-:W-:-:S11]  /*1150*/  R2UR UR10, R54 ;  /* 0x00000000360a72ca */ /* 0x000fd600000e0000 */
[----:B------:R-:W-:Y:S02]  /*1160*/  UISETP.NE.AND UP0, UPT, UR4, URZ, UPT ;  /* 0x000000ff0400728c */ /* 0x000fe4000bf05270 */
[----:B------:R-:W-:Y:S02]  /*1170*/  ULOP3.LUT UR4, UR10, 0x2, URZ, 0x3c, !UPT ;  /* 0x000000020a047892 */ /* 0x000fe4000f8e3cff */
[----:B------:R-:W-:Y:S02]  /*1180*/  UISETP.GT.U32.AND UP1, UPT, UR10, 0x1, UP0 ;  /* 0x000000010a00788c */ /* 0x000fe40008724070 */
[----:B------:R-:W-:Y:S02]  /*1190*/  ULOP3.LUT UR5, UR10, 0x4, URZ, 0x3c, !UPT ;  /* 0x000000040a057892 */ /* 0x000fe4000f8e3cff */
[----:B------:R-:W-:Y:S02]  /*11a0*/  USEL UR8, URZ, 0x1, UP1 ;  /* 0x00000001ff087887 */ /* 0x000fe40008800000 */
[----:B------:R-:W-:-:S02]  /*11b0*/  USEL UR7, URZ, 0x2, UP1 ;  /* 0x00000002ff077887 */ /* 0x000fc40008800000 */
[----:B------:R-:W-:Y:S02]  /*11c0*/  UISETP.GT.U32.AND UP1, UPT, UR4, 0x1, UP0 ;  /* 0x000000010400788c */ /* 0x000fe40008724070 */
[----:B------:R-:W-:Y:S02]  /*11d0*/  ULOP3.LUT UR4, UR10, 0x6, URZ, 0x3c, !UPT ;  /* 0x000000060a047892 */ /* 0x000fe4000f8e3cff */
[----:B------:R-:W-:Y:S02]  /*11e0*/  USEL UR6, URZ, 0x4, UP1 ;  /* 0x00000004ff067887 */ /* 0x000fe40008800000 */
[----:B------:R-:W-:Y:S02]  /*11f0*/  USEL UR9, URZ, 0x8, UP1 ;  /* 0x00000008ff097887 */ /* 0x000fe40008800000 */
[----:B------:R-:W-:Y:S02]  /*1200*/  UISETP.GT.U32.AND UP1, UPT, UR5, 0x1, UP0 ;  /* 0x000000010500788c */ /* 0x000fe40008724070 */
[----:B------:R-:W-:-:S02]  /*1210*/  UISETP.GT.U32.AND UP0, UPT, UR4, 0x1, UP0 ;  /* 0x000000010400788c */ /* 0x000fc40008704070 */
[----:B------:R-:W-:Y:S02]  /*1220*/  USEL UR4, URZ, 0x10, UP1 ;  /* 0x00000010ff047887 */ /* 0x000fe40008800000 */
[----:B------:R-:W-:Y:S02]  /*1230*/  UIADD3 UR5, UPT, UPT, UR6, UR7, UR8 ;  /* 0x0000000706057290 */ /* 0x000fe4000fffe008 */
[----:B------:R-:W-:Y:S02]  /*1240*/  USEL UR7, URZ, 0x40, UP0 ;  /* 0x00000040ff077887 */ /* 0x000fe40008000000 */
[----:B------:R-:W-:Y:S02]  /*1250*/  USEL UR8, URZ, 0x20, UP1 ;  /* 0x00000020ff087887 */ /* 0x000fe40008800000 */
[----:B------:R-:W-:Y:S02]  /*1260*/  UIADD3 UR5, UPT, UPT, UR4, UR5, UR9 ;  /* 0x0000000504057290 */ /* 0x000fe4000fffe009 */
[----:B------:R-:W-:-:S02]  /*1270*/  ULOP3.LUT UR4, UR10, 0xfffffffe, URZ, 0xc0, !UPT ;  /* 0xfffffffe0a047892 */ /* 0x000fc4000f8ec0ff */
[----:B------:R-:W-:Y:S02]  /*1280*/  USEL UR6, URZ, 0x80, UP0 ;  /* 0x00000080ff067887 */ /* 0x000fe40008000000 */
[----:B------:R-:W-:-:S03]  /*1290*/  UIADD3 UR5, UPT, UPT, UR7, UR5, UR8 ;  /* 0x0000000507057290 */ /* 0x000fc6000fffe008 */
[----:B------:R-:W-:Y:S01]  /*12a0*/  UMOV UR7, 0x3 ;  /* 0x0000000300077882 */ /* 0x000fe20000000000 */
[----:B------:R-:W-:Y:S02]  /*12b0*/  UIADD3 UR5, UPT, UPT, UR5, UR6, URZ ;  /* 0x0000000605057290 */ /* 0x000fe4000fffe0ff */
[----:B------:R-:W-:-:S04]  /*12c0*/  USHF.L.U32 UR4, UR7, UR4, URZ ;  /* 0x0000000407047299 */ /* 0x000fc800080006ff */
[----:B------:R-:W-:Y:S02]  /*12d0*/  IMAD.U32 R2, RZ, RZ, UR5 ;  /* 0x00000005ff027e24 */ /* 0x000fe4000f8e00ff */
[----:B------:R-:W-:-:S07]  /*12e0*/  IMAD.U32 R0, RZ, RZ, UR4 ;  /* 0x00000004ff007e24 */ /* 0x000fce000f8e00ff */
.L_x_17:
[----:B------:R-:W1:Y:S01]  /*12f0*/  S2UR UR36, SR_CTAID.Z ;  /* 0x00000000002479c3 */ /* 0x000e620000002700 */
[----:B------:R-:W-:Y:S01]  /*1300*/  UISETP.GE.AND UP0, UPT, UR21, 0x1, UPT ;  /* 0x000000011500788c */ /* 0x000fe2000bf06270 */
[----:B------:R-:W-:Y:S01]  /*1310*/  UMOV UR28, 0x55 ;  /* 0x00000055001c7882 */ /* 0x000fe20000000000 */
[----:B------:R-:W-:-:S07]  /*1320*/  UMOV UR26, UR23 ;  /* 0x00000017001a7c82 */ /* 0x000fce0008000000 */
[----:B------:R-:W-:Y:S05]  /*1330*/  BRA.U !UP0, `(.L_x_18) ;  /* 0x0000000108d47547 */ /* 0x000fea000b800000 */
[----:B------:R-:W2:Y:S01]  /*1340*/  LDCU.128 UR16, c[0x0][0xb10] ;  /* 0x00016200ff1077ac */ /* 0x000ea20008000c00 */
[----:B------:R-:W3:Y:S01]  /*1350*/  LDCU UR6, c[0x0][0x370] ;  /* 0x00006e00ff0677ac */ /* 0x000ee20008000800 */
[----:B------:R-:W4:Y:S01]  /*1360*/  LDCU UR7, c[0x0][0x374] ;  /* 0x00006e80ff0777ac */ /* 0x000f220008000800 */
[----:B------:R-:W1:Y:S01]  /*1370*/  LDCU UR22, c[0x0][0xb0c] ;  /* 0x00016180ff1677ac */ /* 0x000e620008000800 */
[----:B------:R-:W1:Y:S01]  /*1380*/  LDCU UR24, c[0x0][0xb20] ;  /* 0x00016400ff1877ac */ /* 0x000e620008000800 */
[----:B------:R-:W1:Y:S01]  /*1390*/  LDCU.64 UR8, c[0x0][0xb28] ;  /* 0x00016500ff0877ac */ /* 0x000e620008000a00 */
[----:B--2---:R-:W-:Y:S02]  /*13a0*/  UISETP.NE.AND UP3, UPT, UR18, 0x1, UPT ;  /* 0x000000011200788c */ /* 0x004fe4000bf65270 */
[----:B----4-:R-:W-:Y:S02]  /*13b0*/  UIMAD.WIDE.U32 UR10, UR7, UR19, URZ ;  /* 0x00000013070a72a5 */ /* 0x010fe4000f8e00ff */
[----:B---3--:R-:W-:-:S02]  /*13c0*/  UIMAD.WIDE.U32 UR12, UR6, UR16, URZ ;  /* 0x00000010060c72a5 */ /* 0x008fc4000f8e00ff */
[----:B-1----:R-:W-:Y:S02]  /*13d0*/  UISETP.NE.AND UP0, UPT, UR22, 0x1, UPT ;  /* 0x000000011600788c */ /* 0x002fe4000bf05270 */
[----:B------:R-:W-:Y:S01]  /*13e0*/  UIMAD.WIDE.U32 UR4, UR23, UR16, URZ ;  /* 0x00000010170472a5 */ /* 0x000fe2000f8e00ff */
[----:B------:R-:W-:Y:S02]  /*13f0*/  UMOV UR10, UR11 ;  /* 0x0000000b000a7c82 */ /* 0x000fe40008000000 */
[----:B------:R-:W-:Y:S01]  /*1400*/  UMOV UR12, UR13 ;  /* 0x0000000d000c7c82 */ /* 0x000fe20008000000 */
[----:B------:R-:W-:Y:S02]  /*1410*/  @UP3 USHF.R.U32.HI UR7, URZ, UR24, UR10 ;  /* 0x00000018ff073299 */ /* 0x000fe4000801160a */
[----:B------:R-:W-:Y:S01]  /*1420*/  UISETP.NE.AND UP1, UPT, UR21, 0x1, UPT ;  /* 0x000000011500788c */ /* 0x000fe2000bf25270 */
[----:B------:R-:W-:Y:S02]  /*1430*/  UMOV UR4, UR5 ;  /* 0x0000000500047c82 */ /* 0x000fe40008000000 */
[----:B------:R-:W-:-:S02]  /*1440*/  @UP0 USHF.R.U32.HI UR6, URZ, UR17, UR12 ;  /* 0x00000011ff060299 */ /* 0x000fc4000801160c */
[----:B------:R-:W-:Y:S02]  /*1450*/  USHF.R.U32.HI UR4, URZ, UR17, UR4 ;  /* 0x00000011ff047299 */ /* 0x000fe40008011604 */
[----:B------:R-:W-:Y:S02]  /*1460*/  UIMAD.WIDE.U32 UR12, UR27, UR19, URZ ;  /* 0x000000131b0c72a5 */ /* 0x000fe4000f8e00ff */
[----:B------:R-:W-:Y:S02]  /*1470*/  UIMAD.WIDE.U32 UR10, UR7, UR8, URZ ;  /* 0x00000008070a72a5 */ /* 0x000fe4000f8e00ff */
[----:B------:R-:W-:Y:S02]  /*1480*/  UIMAD.WIDE.U32 UR14, UR6, UR8, URZ ;  /* 0x00000008060e72a5 */ /* 0x000fe4000f8e00ff */
[----:B------:R-:W-:-:S03]  /*1490*/  USEL UR5, UR23, UR4, !UP0 ;  /* 0x0000000417057287 */ /* 0x000fc6000c000000 */
[----:B------:R-:W-:Y:S01]  /*14a0*/  UMOV UR4, UR13 ;  /* 0x0000000d00047c82 */ /* 0x000fe20008000000 */
[----:B------:R-:W-:Y:S01]  /*14b0*/  UMOV UR10, UR11 ;  /* 0x0000000b000a7c82 */ /* 0x000fe20008000000 */
[----:B------:R-:W-:Y:S02]  /*14c0*/  USHF.R.U32.HI UR4, URZ, UR24, UR4 ;  /* 0x00000018ff047299 */ /* 0x000fe40008011604 */
[----:B------:R-:W-:Y:S01]  /*14d0*/  @UP1 USHF.R.U32.HI UR7, URZ, UR9, UR10 ;  /* 0x00000009ff071299 */ /* 0x000fe2000801160a */
[----:B------:R-:W-:Y:S01]  /*14e0*/  UMOV UR14, UR15 ;  /* 0x0000000f000e7c82 */ /* 0x000fe20008000000 */
[----:B------:R-:W-:Y:S02]  /*14f0*/  USEL UR4, UR27, UR4, !UP3 ;  /* 0x000000041b047287 */ /* 0x000fe4000d800000 */
[----:B------:R-:W-:Y:S02]  /*1500*/  @UP1 USHF.R.U32.HI UR6, URZ, UR9, UR14 ;  /* 0x00000009ff061299 */ /* 0x000fe4000801160e */
[----:B------:R-:W-:-:S02]  /*1510*/  UIMAD UR7, UR7, UR21, URZ ;  /* 0x00000015070772a4 */ /* 0x000fc4000f8e02ff */
[----:B------:R-:W-:Y:S02]  /*1520*/  UIMAD UR12, UR6, UR21, URZ ;  /* 0x00000015060c72a4 */ /* 0x000fe4000f8e02ff */
[----:B------:R-:W-:Y:S02]  /*1530*/  UISETP.GE.AND UP0, UPT, UR4, UR7, UPT ;  /* 0x000000070400728c */ /* 0x000fe4000bf06270 */
[----:B------:R-:W-:Y:S02]  /*1540*/  UIMAD.WIDE.U32 UR10, UR4, UR8, URZ ;  /* 0x00000008040a72a5 */ /* 0x000fe4000f8e00ff */
[----:B------:R-:W-:Y:S02]  /*1550*/  UISETP.GE.OR UP0, UPT, UR5, UR12, UP0 ;  /* 0x0000000c0500728c */ /* 0x000fe40008706670 */
[----:B------:R-:W-:Y:S02]  /*1560*/  UIMAD.WIDE.U32 UR12, UR5, UR8, URZ ;  /* 0x00000008050c72a5 */ /* 0x000fe4000f8e00ff */
[----:B------:R-:W-:Y:S01]  /*1570*/  UIADD3 UR10, UPT, UPT, -UR4, URZ, URZ ;  /* 0x000000ff040a7290 */ /* 0x000fe2000fffe1ff */
[----:B------:R-:W-:Y:S01]  /*1580*/  UMOV UR8, UR11 ;  /* 0x0000000b00087c82 */ /* 0x000fe20008000000 */
[----:B------:R-:W-:-:S02]  /*1590*/  UIADD3 UR26, UPT, UPT, -UR5, URZ, URZ ;  /* 0x000000ff051a7290 */ /* 0x000fc4000fffe1ff */
[----:B------:R-:W-:-:S03]  /*15a0*/  USHF.R.U32.HI UR8, URZ, UR9, UR8 ;  /* 0x00000009ff087299 */ /* 0x000fc60008011608 */
[----:B------:R-:W-:Y:S01]  /*15b0*/  @!UP0 UMOV UR7, UR13 ;  /* 0x0000000d00078c82 */ /* 0x000fe20008000000 */
[----:B------:R-:W-:Y:S02]  /*15c0*/  UIMAD UR27, UR18, UR10, UR27 ;  /* 0x0000000a121b72a4 */ /* 0x000fe4000f8e021b */
[----:B------:R-:W-:Y:S02]  /*15d0*/  USEL UR8, UR4, UR8, !UP1 ;  /* 0x0000000804087287 */ /* 0x000fe4000c800000 */
[----:B------:R-:W-:Y:S02]  /*15e0*/  @!UP0 USHF.R.U32.HI UR7, URZ, UR9, UR7 ;  /* 0x00000009ff078299 */ /* 0x000fe40008011607 */
[----:B------:R-:W-:Y:S02]  /*15f0*/  UIADD3 UR9, UPT, UPT, -UR8, URZ, URZ ;  /* 0x000000ff08097290 */ /* 0x000fe4000fffe1ff */
[----:B------:R-:W-:Y:S02]  /*1600*/  @!UP0 USEL UR7, UR5, UR7, !UP1 ;  /* 0x0000000705078287 */ /* 0x000fe4000c800000 */
[----:B------:R-:W-:-:S02]  /*1610*/  UIMAD UR9, UR21, UR9, UR4 ;  /* 0x00000009150972a4 */ /* 0x000fc4000f8e0204 */
[----:B------:R-:W-:Y:S02]  /*1620*/  @!UP0 UIADD3 UR8, UPT, UPT, UR8, -UR7, URZ ;  /* 0x8000000708088290 */ /* 0x000fe4000fffe0ff */
[----:B------:R-:W-:Y:S02]  /*1630*/  @!UP0 UIMAD UR6, UR9, UR6, UR7 ;  /* 0x00000006090682a4 */ /* 0x000fe4000f8e0207 */
[----:B------:R-:W-:Y:S02]  /*1640*/  @!UP0 UIMAD UR4, UR8, UR21, UR5 ;  /* 0x00000015080482a4 */ /* 0x000fe4000f8e0205 */
[----:B------:R-:W-:Y:S02]  /*1650*/  UIMAD UR26, UR22, UR26, UR23 ;  /* 0x0000001a161a72a4 */ /* 0x000fe4000f8e0217 */
[----:B------:R-:W-:Y:S01]  /*1660*/  UIMAD UR27, UR4, UR18, UR27 ;  /* 0x00000012041b72a4 */ /* 0x000fe2000f8e021b */
[----:B------:R-:W-:Y:S02]  /*1670*/  @!UP0 UMOV UR5, UR6 ;  /* 0x0000000600058c82 */ /* 0x000fe40008000000 */
[----:B------:R-:W-:-:S12]  /*1680*/  UIMAD UR26, UR5, UR22, UR26 ;  /* 0x00000016051a72a4 */ /* 0x000fd8000f8e021a */
.L_x_18:
[----:B------:R-:W-:Y:S02]  /*1690*/  UISETP.NE.AND UP1, UPT, UR25, 0x1, UPT ;  /* 0x000000011900788c */ /* 0x000fe4000bf25270 */
[----:B------:R-:W-:Y:S02]  /*16a0*/  UISETP.NE.AND UP0, UPT, UR20, 0x2, UPT ;  /* 0x000000021400788c */ /* 0x000fe4000bf05270 */
[----:B------:R-:W-:Y:S02]  /*16b0*/  ULOP3.LUT UR30, UR30, 0xc00, URZ, 0xc0, !UPT ;  /* 0x00000c001e1e7892 */ /* 0x000fe4000f8ec0ff */
[----:B------:R-:W-:-:S03]  /*16c0*/  USHF.L.U32 UR29, UR28, UR29, URZ ;  /* 0x0000001d1c1d7299 */ /* 0x000fc600080006ff */
[----:B------:R-:W-:Y:S09]  /*16d0*/  BRA.U UP1, `(.L_x_19) ;  /* 0x0000000101407547 */ /* 0x000ff2000b800000 */
[----:B------:R-:W2:Y:S01]  /*16e0*/  LDCU.128 UR8, c[0x0][0xb10] ;  /* 0x00016200ff0877ac */ /* 0x000ea20008000c00 */
[----:B------:R-:W3:Y:S01]  /*16f0*/  LDCU UR12, c[0x0][0xb0c] ;  /* 0x00016180ff0c77ac */ /* 0x000ee20008000800 */
[----:B------:R-:W4:Y:S01]  /*1700*/  LDCU UR13, c[0x0][0xb20] ;  /* 0x00016400ff0d77ac */ /* 0x000f220008000800 */
[----:B--2---:R-:W-:Y:S02]  /*1710*/  UIMAD.WIDE.U32 UR4, UR26, UR8, URZ ;  /* 0x000000081a0472a5 */ /* 0x004fe4000f8e00ff */
[----:B------:R-:W-:Y:S02]  /*1720*/  UIMAD.WIDE.U32 UR6, UR27, UR11, URZ ;  /* 0x0000000b1b0672a5 */ /* 0x000fe4000f8e00ff */
[----:B---3--:R-:W-:Y:S02]  /*1730*/  UISETP.NE.AND UP1, UPT, UR12, 0x1, UPT ;  /* 0x000000010c00788c */ /* 0x008fe4000bf25270 */
[----:B------:R-:W-:-:S03]  /*1740*/  USHF.R.U32.HI UR5, URZ, UR9, UR5 ;  /* 0x00000009ff057299 */ /* 0x000fc60008011605 */
[----:B------:R-:W-:Y:S01]  /*1750*/  UMOV UR4, UR7 ;  /* 0x0000000700047c82 */ /* 0x000fe20008000000 */
[----:B------:R-:W-:Y:S02]  /*1760*/  USEL UR5, UR26, UR5, !UP1 ;  /* 0x000000051a057287 */ /* 0x000fe4000c800000 */
[----:B------:R-:W-:Y:S02]  /*1770*/  UISETP.NE.AND UP1, UPT, UR10, 0x1, UPT ;  /* 0x000000010a00788c */ /* 0x000fe4000bf25270 */
[----:B----4-:R-:W-:-:S04]  /*1780*/  USHF.R.U32.HI UR4, URZ, UR13, UR4 ;  /* 0x0000000dff047299 */ /* 0x010fc80008011604 */
[----:B------:R-:W-:-:S04]  /*1790*/  USEL UR4, UR27, UR4, !UP1 ;  /* 0x000000041b047287 */ /* 0x000fc8000c800000 */
[----:B------:R-:W-:Y:S02]  /*17a0*/  UIADD3 UR6, UPT, UPT, -UR4, UR5, URZ ;  /* 0x0000000504067290 */ /* 0x000fe4000fffe1ff */
[----:B------:R-:W-:Y:S02]  /*17b0*/  UIADD3 UR4, UPT, UPT, UR4, -UR5, URZ ;  /* 0x8000000504047290 */ /* 0x000fe4000fffe0ff */
[----:B------:R-:W-:Y:S02]  /*17c0*/  UIMAD UR27, UR6, UR10, UR27 ;  /* 0x0000000a061b72a4 */ /* 0x000fe4000f8e021b */
[----:B------:R-:W-:-:S12]  /*17d0*/  UIMAD UR26, UR4, UR12, UR26 ;  /* 0x0000000c041a72a4 */ /* 0x000fd8000f8e021a */
.L_x_19:
[----:B------:R-:W-:Y:S05]  /*17e0*/  BRA.U !UP6, `(.L_x_20) ;  /* 0x000000010e0c7547 */ /* 0x000fea000b800000 */
[----:B------:R-:W-:Y:S01]  /*17f0*/  UCGABAR_WAIT ;  /* 0x0000000000007dc7 */ /* 0x000fe20008000000 */
[----:B------:R-:W-:Y:S01]  /*1800*/  CCTL.IVALL ;  /* 0x00000000ff00798f */ /* 0x000fe20002000000 */
[----:B------:R-:W-:Y:S05]  /*1810*/  BRA `(.L_x_21) ;  /* 0x0000000000047947 */ /* 0x000fea0003800000 */
.L_x_20:
[----:B------:R-:W-:Y:S06]  /*1820*/  BAR.SYNC.DEFER_BLOCKING 0x0 ;  /* 0x0000000000007b1d */ /* 0x000fec0000010000 */
.L_x_21:
[----:B------:R-:W-:Y:S05]  /*1830*/  BRA.U UP0, `(.L_x_22) ;  /* 0x0000001500607547 */ /* 0x000fea000b800000 */
[----:B------:R-:W2:Y:S01]  /*1840*/  LDCU UR6, c[0x0][0x38c] ;  /* 0x00007180ff0677ac */ /* 0x000ea20008000800 */
[----:B------:R-:W-:Y:S01]  /*1850*/  PLOP3.LUT P1, PT, PT, PT, UP4, 0x80, 0x8 ;  /* 0x000000000008781c */ /* 0x000fe20003f2f048 */
[----:B------:R-:W-:Y:S01]  /*1860*/  IMAD.MOV.U32 R12, RZ, RZ, 0x1 ;  /* 0x00000001ff0c7424 */ /* 0x000fe200078e00ff */
[----:B------:R-:W-:Y:S01]  /*1870*/  ISETP.NE.AND P2, PT, R3, RZ, P3 ;  /* 0x000000ff0300720c */ /* 0x000fe20001f45270 */
[----:B------:R-:W-:Y:S01]  /*1880*/  UISETP.NE.AND UP1, UPT, UR20, URZ, UPT ;  /* 0x000000ff1400728c */ /* 0x000fe2000bf25270 */
[----:B------:R-:W-:Y:S02]  /*1890*/  PLOP3.LUT P1, PT, P1, PT, PT, 0x8, 0x80 ;  /* 0x000000000080781c */ /* 0x000fe40000f2e170 */
[----:B------:R-:W-:Y:S01]  /*18a0*/  CS2R R10, SRZ ;  /* 0x00000000000a7805 */ /* 0x000fe2000001ff00 */
[----:B------:R-:W-:Y:S01]  /*18b0*/  IMAD.MOV.U32 R9, RZ, RZ, RZ ;  /* 0x000000ffff097224 */ /* 0x000fe200078e00ff */
[----:B------:R-:W3:Y:S01]  /*18c0*/  LDCU UR47, c[0x0][0x370] ;  /* 0x00006e00ff2f77ac */ /* 0x000ee20008000800 */
[----:B------:R-:W-:Y:S01]  /*18d0*/  IMAD.MOV.U32 R8, RZ, RZ, 0x1 ;  /* 0x00000001ff087424 */ /* 0x000fe200078e00ff */
[----:B------:R-:W4:Y:S01]  /*18e0*/  LDCU.64 UR40, c[0x0][0x348] ;  /* 0x00006900ff2877ac */ /* 0x000f220008000a00 */
[----:B------:R-:W-:-:S02]  /*18f0*/  USHF.L.U32 UR56, UR23, 0x6, URZ ;  /* 0x0000000617387899 */ /* 0x000fc400080006ff */
[----:B--2---:R-:W-:Y:S02]  /*1900*/  UIADD3 UR5, UPT, UPT, UR6, 0x3f, URZ ;  /* 0x0000003f06057890 */ /* 0x004fe4000fffe0ff */
[----:B------:R-:W-:Y:S02]  /*1910*/  UIADD3 UR55, UPT, UPT, UR6, 0x7e, URZ ;  /* 0x0000007e06377890 */ /* 0x000fe4000fffe0ff */
[----:B------:R-:W-:Y:S01]  /*1920*/  USHF.R.S32.HI UR4, URZ, 0x1f, UR5 ;  /* 0x0000001fff047899 */ /* 0x000fe20008011405 */
[----:B------:R-:W2:Y:S03]  /*1930*/  LDCU UR46, c[0x0][0x374] ;  /* 0x00006e80ff2e77ac */ /* 0x000ea60008000800 */
[----:B------:R-:W-:Y:S02]  /*1940*/  ULEA.HI UR4, UR4, UR5, URZ, 0x6 ;  /* 0x0000000504047291 */ /* 0x000fe4000f8f30ff */
[----:B------:R-:W-:-:S02]  /*1950*/  USHF.L.U32 UR5, UR23, 0x7, URZ ;  /* 0x0000000717057899 */ /* 0x000fc400080006ff */
[----:B------:R-:W-:Y:S02]  /*1960*/  USHF.R.S32.HI UR49, URZ, 0x6, UR4 ;  /* 0x00000006ff317899 */ /* 0x000fe40008011404 */
[----:B------:R-:W-:Y:S02]  /*1970*/  UIADD3 UR4, UPT, UPT, UR6, -0x1, URZ ;  /* 0xffffffff06047890 */ /* 0x000fe4000fffe0ff */
[----:B------:R-:W-:Y:S02]  /*1980*/  UISETP.LT.U32.AND UP0, UPT, UR49, 0x4, UPT ;  /* 0x000000043100788c */ /* 0x000fe4000bf01070 */
[----:B------:R-:W-:Y:S02]  /*1990*/  UISETP.GE.U32.AND UP2, UPT, UR4, -0x7f, UPT ;  /* 0xffffff810400788c */ /* 0x000fe4000bf46070 */
[----:B------:R-:W-:Y:S02]  /*19a0*/  USEL UR48, UR49, 0x4, UP0 ;  /* 0x0000000431307887 */ /* 0x000fe40008000000 */
[----:B------:R-:W-:-:S02]  /*19b0*/  ULOP3.LUT UR5, UR5, 0x80, URZ, 0xc0, !UPT ;  /* 0x0000008005057892 */ /* 0x000fc4000f8ec0ff */
[----:B------:R-:W-:Y:S02]  /*19c0*/  UIADD3 UR4, UPT, UPT, UR48, -0x1, URZ ;  /* 0xffffffff30047890 */ /* 0x000fe4000fffe0ff */
[----:B------:R-:W-:Y:S02]  /*19d0*/  USEL UR31, UR54, 0x2, UP1 ;  /* 0x00000002361f7887 */ /* 0x000fe40008800000 */
[----:B------:R-:W-:Y:S02]  /*19e0*/  ULEA.HI UR51, UR30, UR5, URZ, 0x1b ;  /* 0x000000051e337291 */ /* 0x000fe4000f8fd8ff */
[----:B------:R-:W-:Y:S02]  /*19f0*/  @UP2 UIADD3 UR4, UPT, UPT, UR48, URZ, URZ ;  /* 0x000000ff30042290 */ /* 0x000fe4000fffe0ff */
[----:B------:R-:W-:Y:S02]  /*1a00*/  UIADD3 UR52, UPT, UPT, UR49, -UR48, URZ ;  /* 0x8000003031347290 */ /* 0x000fe4000fffe0ff */
[----:B------:R-:W-:-:S02]  /*1a10*/  UIADD3 UR42, UPT, UPT, UR4, 0x1, URZ ;  /* 0x00000001042a7890 */ /* 0x000fc4000fffe0ff */
[----:B------:R-:W-:Y:S01]  /*1a20*/  UIADD3 UR50, UPT, UPT, -UR4, URZ, URZ ;  /* 0x000000ff04327290 */ /* 0x000fe2000fffe1ff */
[----:B--234-:R-:W-:-:S11]  /*1a30*/  UMOV UR15, URZ ;  /* 0x000000ff000f7c82 */ /* 0x01cfd60008000000 */
.L_x_44:
[----:B------:R-:W-:Y:S01]  /*1a40*/  UISETP.NE.AND UP0, UPT, UR53, URZ, UPT ;  /* 0x000000ff3500728c */ /* 0x000fe2000bf05270 */
[----:B------:R-:W2:Y:S08]  /*1a50*/  S2UR UR53, SR_CgaCtaId ;  /* 0x00000000003579c3 */ /* 0x000eb00000008800 */
[----:B------:R-:W-:Y:S05]  /*1a60*/  BRA.U UP0, `(.L_x_23) ;  /* 0x0000000100347547 */ /* 0x000fea000b800000 */
[----:B------:R-:W3:Y:S01]  /*1a70*/  S2R R0, SR_CgaCtaId ;  /* 0x0000000000007919 */ /* 0x000ee20000008800 */
[----:B------:R-:W-:-:S04]  /*1a80*/  MOV R2, 0x400 ;  /* 0x0000040000027802 */ /* 0x000fc80000000f00 */
[----:B---3--:R-:W-:Y:S02]  /*1a90*/  LEA R0, R0, R2, 0x18 ;  /* 0x0000000200007211 */ /* 0x008fe400078ec0ff */
[----:B------:R-:W-:-:S03]  /*1aa0*/  SHF.L.U32 R2, R8, 0x1f, RZ ;  /* 0x0000001f08027819 */ /* 0x000fc600000006ff */
[----:B------:R-:W-:-:S04]  /*1ab0*/  IMAD R0, R9, 0x8, R0 ;  /* 0x0000000809007824 */ /* 0x000fc800078e0200 */
[----:B------:R-:W3:Y:S02]  /*1ac0*/  SYNCS.PHASECHK.TRANS64.TRYWAIT P0, [R0+URZ+0x100], R2 ;  /* 0x00010002000075a7 */ /* 0x000ee400080011ff */
[----:B---3--:R-:W-:Y:S05]  /*1ad0*/  @!P0 BRA `(.L_x_24) ;  /* 0x0000009800c08947 */ /* 0x008fea0003800000 */
.L_x_187:
[----:B------:R-:W-:Y:S01]  /*1ae0*/  VIADD R9, R9, 0x1 ;  /* 0x0000000109097836 */ /* 0x000fe20000000000 */
[----:B------:R3:W-:Y:S04]  /*1af0*/  SYNCS.ARRIVE.TRANS64.A1T0 RZ, [R0+URZ+0xf0], RZ ;  /* 0x0000f0ff00ff79a7 */ /* 0x0007e800081000ff */
[----:B------:R-:W-:-:S04]  /*1b00*/  ISETP.NE.AND P0, PT, R9, 0x2, PT ;  /* 0x000000020900780c */ /* 0x000fc80003f05270 */
[----:B------:R-:W-:Y:S02]  /*1b10*/  SEL R9, R9, RZ, P0 ;  /* 0x000000ff09097207 */ /* 0x000fe40000000000 */
[----:B---3--:R-:W-:-:S04]  /*1b20*/  SEL R0, RZ, 0x1, P0 ;  /* 0x00000001ff007807 */ /* 0x008fc80000000000 */
[----:B------:R-:W-:-:S07]  /*1b30*/  LOP3.LUT R8, R8, R0, RZ, 0x3c, !PT ;  /* 0x0000000008087212 */ /* 0x000fce00078e3cff */
.L_x_23:
[----:B------:R-:W-:Y:S01]  /*1b40*/  UMOV UR14, 0x400 ;  /* 0x00000400000e7882 */ /* 0x000fe20000000000 */
[----:B------:R-:W-:Y:S01]  /*1b50*/  SHF.L.U32 R0, R12, 0x1f, RZ ;  /* 0x0000001f0c007819 */ /* 0x000fe200000006ff */
[----:B--2---:R-:W-:Y:S02]  /*1b60*/  ULEA UR14, UR53, UR14, 0x18 ;  /* 0x0000000e350e7291 */ /* 0x004fe4000f8ec0ff */
[----:B------:R-:W-:Y:S02]  /*1b70*/  UISETP.GE.U32.AND UP0, UPT, UR55, 0x7f, UPT ;  /* 0x0000007f3700788c */ /* 0x000fe4000bf06070 */
[----:B------:R-:W-:Y:S02]  /*1b80*/  ULEA UR4, UR15, UR14, 0x3 ;  /* 0x0000000e0f047291 */ /* 0x000fe4000f8e18ff */
[----:B------:R-:W-:Y:S01]  /*1b90*/  ULEA UR19, UR27, UR51, 0x8 ;  /* 0x000000331b137291 */ /* 0x000fe2000f8e40ff */
[----:B------:R-:W-:-:S06]  /*1ba0*/  UMOV UR13, URZ ;  /* 0x000000ff000d7c82 */ /* 0x000fcc0008000000 */
[----:B------:R2:W3:Y:S01]  /*1bb0*/  SYNCS.PHASECHK.TRANS64.TRYWAIT P0, [UR4+0x20], R0 ;  /* 0x00002000ff0075a7 */ /* 0x0004e20008001104 */
[----:B------:R-:W-:-:S04]  /*1bc0*/  ULEA.HI UR4, UR26, UR26, URZ, 0x1 ;  /* 0x0000001a1a047291 */ /* 0x000fc8000f8f08ff */
[----:B------:R-:W-:-:S04]  /*1bd0*/  USHF.L.U32 UR4, UR4, 0x6, URZ ;  /* 0x0000000604047899 */ /* 0x000fc800080006ff */
[----:B------:R-:W-:-:S04]  /*1be0*/  ULOP3.LUT UR35, UR4, 0xffffff80, URZ, 0xc0, !UPT ;  /* 0xffffff8004237892 */ /* 0x000fc8000f8ec0ff */
[----:B------:R-:W-:Y:S01]  /*1bf0*/  ULOP3.LUT UR35, UR35, 0x40, UR56, 0xf8, !UPT ;  /* 0x0000004023237892 */ /* 0x000fe2000f8ef838 */
[----:B------:R-:W-:Y:S11]  /*1c00*/  BRA.U !UP0, `(.L_x_25) ;  /* 0x0000000108f87547 */ /* 0x000ff6000b800000 */
[----:B------:R-:W-:Y:S01]  /*1c10*/  UMOV UR21, UR50 ;  /* 0x0000003200157c82 */ /* 0x000fe20008000000 */
[----:B------:R-:W-:Y:S01]  /*1c20*/  UMOV UR4, UR15 ;  /* 0x0000000f00047c82 */ /* 0x000fe20008000000 */
[----:B------:R-:W-:-:S05]  /*1c30*/  UMOV UR26, 0x20 ;  /* 0x00000020001a7882 */ /* 0x000fca0000000000 */
.L_x_31:
[----:B------:R-:W-:Y:S01]  /*1c40*/  ULEA UR33, UR4, UR14, 0x3 ;  /* 0x0000000e04217291 */ /* 0x000fe2000f8e18ff */
[----:B------:R-:W-:Y:S01]  /*1c50*/  @P3 MOV R2, 0x18000 ;  /* 0x0001800000023802 */ /* 0x000fe20000000f00 */
[----:B-1-3--:R-:W-:Y:S10]  /*1c60*/  @P0 BRA `(.L_x_26) ;  /* 0x00000000000c0947 */ /* 0x00aff40003800000 */
[----:B------:R-:W-:-:S04]  /*1c70*/  SHF.L.U32 R3, R12, 0x1f, RZ ;  /* 0x0000001f0c037819 */ /* 0x000fc800000006ff */
[----:B------:R-:W3:Y:S02]  /*1c80*/  SYNCS.PHASECHK.TRANS64.TRYWAIT P0, [UR33+0x20], R3 ;  /* 0x00002003ff0075a7 */ /* 0x000ee40008001121 */
[----:B---3--:R-:W-:Y:S05]  /*1c90*/  @!P0 BRA `(.L_x_27) ;  /* 0x0000009800648947 */ /* 0x008fea0003800000 */
.L_x_26:
[----:B------:R3:W-:Y:S01]  /*1ca0*/  @P3 SYNCS.ARRIVE.TRANS64 RZ, [UR33], R2 ;  /* 0x00000002ffff39a7 */ /* 0x0007e20008000021 */
[----:B------:R-:W-:Y:S02]  /*1cb0*/  ULOP3.LUT UR5, UR31, 0x2, URZ, 0xfc, !UPT ;  /* 0x000000021f057892 */ /* 0x000fe4000f8efcff */
[----:B------:R-:W-:Y:S02]  /*1cc0*/  UIADD3 UR21, UPT, UPT, UR21, 0x1, URZ ;  /* 0x0000000115157890 */ /* 0x000fe4000fffe0ff */
[----:B------:R-:W-:Y:S02]  /*1cd0*/  UISETP.NE.AND UP0, UPT, UR5, 0x2, UPT ;  /* 0x000000020500788c */ /* 0x000fe4000bf05270 */
[----:B------:R-:W-:-:S07]  /*1ce0*/  UISETP.NE.AND UP2, UPT, UR21, 0x1, UPT ;  /* 0x000000011500788c */ /* 0x000fce000bf45270 */
[----:B------:R-:W-:Y:S05]  /*1cf0*/  BRA.U UP0, `(.L_x_28) ;  /* 0x0000000100047547 */ /* 0x000fea000b800000 */
[----:B-1----:R-:W-:Y:S05]  /*1d00*/  BPT.TRAP 0x1 ;  /* 0x000000040000795c */ /* 0x002fea0000300000 */
.L_x_28:
[----:B------:R-:W-:Y:S04]  /*1d10*/  BSSY.RECONVERGENT B0, `(.L_x_29) ;  /* 0x0000003000007945 */ /* 0x000fe80003800200 */
[----:B------:R-:W-:Y:S05]  /*1d20*/  @!P2 BRA `(.L_x_30) ;  /* 0x000000000004a947 */ /* 0x000fea0003800000 */
[----:B-1----:R-:W-:Y:S05]  /*1d30*/  BPT.TRAP 0x1 ;  /* 0x000000040000795c */ /* 0x002fea0000300000 */
.L_x_30:
[----:B-1----:R-:W-:Y:S05]  /*1d40*/  BSYNC.RECONVERGENT B0 ;  /* 0x0000000000007941 */ /* 0x002fea0003800200 */
.L_x_29:
[----:B------:R-:W-:Y:S02]  /*1d50*/  UIADD3 UR5, UPT, UPT, UR4, 0x1, URZ ;  /* 0x0000000104057890 */ /* 0x000fe4000fffe0ff */
[----:B------:R-:W-:Y:S02]  /*1d60*/  ULEA UR8, UR4, UR30, 0xd ;  /* 0x0000001e04087291 */ /* 0x000fe4000f8e68ff */
[----:B------:R-:W-:Y:S02]  /*1d70*/  UISETP.NE.AND UP0, UPT, UR5, 0x4, UPT ;  /* 0x000000040500788c */ /* 0x000fe4000bf05270 */
[----:B------:R-:W-:Y:S02]  /*1d80*/  ULEA UR24, UR4, UR14, 0xe ;  /* 0x0000000e04187291 */ /* 0x000fe4000f8e70ff */
[----:B------:R-:W-:Y:S02]  /*1d90*/  USEL UR6, URZ, 0x1, UP0 ;  /* 0x00000001ff067887 */ /* 0x000fe40008000000 */
[----:B------:R-:W-:-:S02]  /*1da0*/  USEL UR15, UR5, URZ, UP0 ;  /* 0x000000ff050f7287 */ /* 0x000fc40008000000 */
[----:B------:R-:W-:Y:S02]  /*1db0*/  UIADD3 UR4, UP0, UPT, UR40, 0x180, URZ ;  /* 0x0000018028047890 */ /* 0x000fe4000ff1e0ff */
[----:B------:R-:W-:Y:S01]  /*1dc0*/  ULEA UR5, UR15, UR14, 0x3 ;  /* 0x0000000e0f057291 */ /* 0x000fe2000f8e18ff */
[----:B------:R-:W-:Y:S01]  /*1dd0*/  LOP3.LUT R12, R12, UR6, RZ, 0x3c, !PT ;  /* 0x000000060c0c7c12 */ /* 0x000fe2000f8e3cff */
[----:B------:R-:W-:Y:S02]  /*1de0*/  UIADD3 UR6, UP1, UPT, UR40, 0x80, URZ ;  /* 0x0000008028067890 */ /* 0x000fe4000ff3e0ff */
[----:B------:R-:W-:Y:S01]  /*1df0*/  ULEA UR8, UR8, UR14, 0x2 ;  /* 0x0000000e08087291 */ /* 0x000fe2000f8e10ff */
[----:B--2---:R-:W-:Y:S01]  /*1e00*/  SHF.L.U32 R0, R12, 0x1f, RZ ;  /* 0x0000001f0c007819 */ /* 0x004fe200000006ff */
[----:B------:R-:W-:Y:S02]  /*1e10*/  UIADD3 UR34, UPT, UPT, UR26, -0x20, URZ ;  /* 0xffffffe01a227890 */ /* 0x000fe4000fffe0ff */
[----:B------:R-:W-:Y:S01]  /*1e20*/  ULOP3.LUT UR33, UR33, 0xfefffff8, URZ, 0xc0, !UPT ;  /* 0xfefffff821217892 */ /* 0x000fe2000f8ec0ff */
[----:B------:R4:W1:Y:S01]  /*1e30*/  SYNCS.PHASECHK.TRANS64.TRYWAIT P0, [UR5+0x20], R0 ;  /* 0x00002000ff0075a7 */ /* 0x0008620008001105 */
[----:B------:R-:W-:-:S02]  /*1e40*/  UIADD3.X UR7, UPT, UPT, URZ, UR41, URZ, UP1, !UPT ;  /* 0x00000029ff077290 */ /* 0x000fc40008ffe4ff */
[----:B------:R-:W-:Y:S02]  /*1e50*/  UIADD3 UR32, UPT, UPT, UR24, 0x8400, URZ ;  /* 0x0000840018207890 */ /* 0x000fe4000fffe0ff */
[----:B------:R-:W-:Y:S02]  /*1e60*/  UIADD3 UR24, UPT, UPT, UR24, 0xa400, URZ ;  /* 0x0000a40018187890 */ /* 0x000fe4000fffe0ff */
[----:B------:R-:W-:Y:S02]  /*1e70*/  UIADD3.X UR5, UPT, UPT, URZ, UR41, URZ, UP0, !UPT ;  /* 0x00000029ff057290 */ /* 0x000fe400087fe4ff */
[----:B------:R-:W-:Y:S02]  /*1e80*/  UIADD3 UR16, UPT, UPT, UR8, 0x18400, URZ ;  /* 0x0001840008107890 */ /* 0x000fe4000fffe0ff */
[----:B------:R-:W-:Y:S02]  /*1e90*/  UPRMT UR13, URZ, 0x5410, UR29 ;  /* 0x00005410ff0d7896 */ /* 0x000fe4000800001d */
[----:B------:R-:W-:Y:S01]  /*1ea0*/  UIADD3 UR8, UPT, UPT, UR8, 0x1c400, URZ ;  /* 0x0001c40008087890 */ /* 0x000fe2000fffe0ff */
[----:B------:R-:W-:Y:S01]  /*1eb0*/  UMOV UR22, 0x0 ;  /* 0x0000000000167882 */ /* 0x000fe20000000000 */
[----:B------:R-:W-:Y:S01]  /*1ec0*/  UMOV UR23, 0x10000000 ;  /* 0x1000000000177882 */ /* 0x000fe20000000000 */
[----:B------:R-:W-:Y:S01]  /*1ed0*/  UMOV UR27, UR35 ;  /* 0x00000023001b7c82 */ /* 0x000fe20008000000 */
[----:B------:R-:W-:Y:S01]  /*1ee0*/  UMOV UR28, UR36 ;  /* 0x00000024001c7c82 */ /* 0x000fe20008000000 */
[----:B------:R-:W-:Y:S01]  /*1ef0*/  UMOV UR25, UR33 ;  /* 0x0000002100197c82 */ /* 0x000fe20008000000 */
[----:B------:R-:W-:Y:S01]  /*1f00*/  UMOV UR20, UR36 ;  /* 0x0000002400147c82 */ /* 0x000fe20008000000 */
[----:B------:R-:W-:Y:S01]  /*1f10*/  UMOV UR17, UR33 ;  /* 0x0000002100117c82 */ /* 0x000fe20008000000 */
[----:B------:R-:W-:Y:S01]  /*1f20*/  UMOV UR18, UR34 ;  /* 0x0000002200127c82 */ /* 0x000fe20008000000 */
[----:B------:R-:W-:Y:S01]  /*1f30*/  UTMALDG.3D.2CTA [UR32], [UR6], desc[UR22] ;  /* 0x00001620060075b4 */ /* 0x000fe20008211000 */
[----:B------:R-:W-:Y:S01]  /*1f40*/  UMOV UR10, UR26 ;  /* 0x0000001a000a7c82 */ /* 0x000fe20008000000 */
[----:B------:R-:W-:Y:S01]  /*1f50*/  UMOV UR11, UR19 ;  /* 0x00000013000b7c82 */ /* 0x000fe20008000000 */
[----:B------:R-:W-:Y:S01]  /*1f60*/  UMOV UR12, UR36 ;  /* 0x00000024000c7c82 */ /* 0x000fe20008000000 */
[----:B------:R-:W-:Y:S01]  /*1f70*/  UMOV UR9, UR33 ;  /* 0x0000002100097c82 */ /* 0x000fe20008000000 */
[----:B------:R2:W-:Y:S01]  /*1f80*/  UTMALDG.3D.2CTA [UR24], [UR6], desc[UR22] ;  /* 0x00001618060075b4 */ /* 0x0005e20008211000 */
[----:B------:R-:W-:Y:S01]  /*1f90*/  UTMALDG.3D.MULTICAST.2CTA [UR16], [UR4], UR13, desc[UR22] ;  /* 0x00001610040073b4 */ /* 0x000fe2000821180d */
[----:B------:R3:W-:Y:S01]  /*1fa0*/  UTMALDG.3D.MULTICAST.2CTA [UR8], [UR4], UR13, desc[UR22] ;  /* 0x00001608040073b4 */ /* 0x0007e2000821180d */
[----:B--2---:R-:W-:Y:S01]  /*1fb0*/  UIADD3 UR26, UPT, UPT, UR26, 0x40, URZ ;  /* 0x000000401a1a7890 */ /* 0x004fe2000fffe0ff */
[----:B---3--:R-:W-:Y:S01]  /*1fc0*/  UMOV UR13, UR42 ;  /* 0x0000002a000d7c82 */ /* 0x008fe20008000000 */
[----:B------:R-:W-:Y:S01]  /*1fd0*/  UMOV UR4, UR15 ;  /* 0x0000000f00047c82 */ /* 0x000fe20008000000 */
[----:B----4-:R-:W-:Y:S09]  /*1fe0*/  BRA.U UP2, `(.L_x_31) ;  /* 0xfffffffd02147547 */ /* 0x010ff2000b83ffff */
.L_x_25:
[----:B------:R-:W-:Y:S01]  /*1ff0*/  ULEA UR4, UR15, UR14, 0x3 ;  /* 0x0000000e0f047291 */ /* 0x000fe2000f8e18ff */
[----:B--2---:R-:W-:Y:S01]  /*2000*/  SHF.L.U32 R0, R12, 0x1f, RZ ;  /* 0x0000001f0c007819 */ /* 0x004fe200000006ff */
[----:B------:R-:W-:Y:S01]  /*2010*/  @!P1 SYNCS.ARRIVE.TRANS64.A1T0 RZ, [UR14+0x88], RZ ;  /* 0x000088ffffff99a7 */ /* 0x000fe2000810000e */
[----:B------:R-:W-:-:S06]  /*2020*/  UISETP.GT.AND UP0, UPT, UR49, UR48, UPT ;  /* 0x000000303100728c */ /* 0x000fcc000bf04270 */
[----:B------:R2:W4:Y:S03]  /*2030*/  SYNCS.PHASECHK.TRANS64.TRYWAIT P1, [UR4+0x20], R0 ;  /* 0x00002000ff0075a7 */ /* 0x0005260008021104 */
[----:B------:R-:W-:Y:S05]  /*2040*/  BRA.U !UP0, `(.L_x_32) ;  /* 0x0000000508047547 */ /* 0x000fea000b800000 */
[----:B------:R-:W-:Y:S01]  /*2050*/  UIADD3 UR37, UPT, UPT, UR52, UR13, URZ ;  /* 0x0000000d34257290 */ /* 0x000fe2000fffe0ff */
[----:B------:R-:W-:-:S11]  /*2060*/  UMOV UR6, UR15 ;  /* 0x0000000f00067c82 */ /* 0x000fd60008000000 */
.L_x_40:
[----:B------:R-:W-:Y:S01]  /*2070*/  ULEA UR7, UR6, UR14, 0x3 ;  /* 0x0000000e06077291 */ /* 0x000fe2000f8e18ff */
[----:B----4-:R-:W-:Y:S01]  /*2080*/  @P3 MOV R2, 0x18000 ;  /* 0x0001800000023802 */ /* 0x010fe20000000f00 */
[----:B-12-4-:R-:W-:Y:S10]  /*2090*/  @P1 BRA `(.L_x_33) ;  /* 0x00000000000c1947 */ /* 0x016ff40003800000 */
[----:B------:R-:W-:-:S04]  /*20a0*/  SHF.L.U32 R3, R12, 0x1f, RZ ;  /* 0x0000001f0c037819 */ /* 0x000fc800000006ff */
[----:B-1-3--:R-:W1:Y:S02]  /*20b0*/  SYNCS.PHASECHK.TRANS64.TRYWAIT P0, [UR7+0x20], R3 ;  /* 0x00002003ff0075a7 */ /* 0x00ae640008001107 */
[----:B-1----:R-:W-:Y:S05]  /*20c0*/  @!P0 BRA `(.L_x_34) ;  /* 0x0000009400708947 */ /* 0x002fea0003800000 */
.L_x_33:
[----:B------:R4:W-:Y:S01]  /*20d0*/  @P3 SYNCS.ARRIVE.TRANS64 RZ, [UR7], R2 ;  /* 0x00000002ffff39a7 */ /* 0x0009e20008000007 */
[----:B------:R-:W-:-:S04]  /*20e0*/  ULOP3.LUT UR4, UR31, 0x2, URZ, 0xfc, !UPT ;  /* 0x000000021f047892 */ /* 0x000fc8000f8efcff */
[----:B------:R-:W-:-:S09]  /*20f0*/  UISETP.NE.AND UP0, UPT, UR4, 0x2, UPT ;  /* 0x000000020400788c */ /* 0x000fd2000bf05270 */
[----:B------:R-:W-:Y:S05]  /*2100*/  BRA.U UP0, `(.L_x_35) ;  /* 0x0000000100047547 */ /* 0x000fea000b800000 */
[----:B-1----:R-:W-:Y:S05]  /*2110*/  BPT.TRAP 0x1 ;  /* 0x000000040000795c */ /* 0x002fea0000300000 */
.L_x_35:
[----:B------:R-:W-:Y:S04]  /*2120*/  BSSY.RECONVERGENT B0, `(.L_x_36) ;  /* 0x0000003000007945 */ /* 0x000fe80003800200 */
[----:B------:R-:W-:Y:S05]  /*2130*/  @!P2 BRA `(.L_x_37) ;  /* 0x000000000004a947 */ /* 0x000fea0003800000 */
[----:B-1----:R-:W-:Y:S05]  /*2140*/  BPT.TRAP 0x1 ;  /* 0x000000040000795c */ /* 0x002fea0000300000 */
.L_x_37:
[----:B-1----:R-:W-:Y:S05]  /*2150*/  BSYNC.RECONVERGENT B0 ;  /* 0x0000000000007941 */ /* 0x002fea0003800200 */
.L_x_36:
[----:B------:R-:W-:Y:S01]  /*2160*/  UIADD3 UR4, UPT, UPT, UR6, 0x1, URZ ;  /* 0x0000000106047890 */ /* 0x000fe2000fffe0ff */
[----:B------:R-:W-:Y:S01]  /*2170*/  BSSY.RECONVERGENT B0, `(.L_x_38) ;  /* 0x000002a000007945 */ /* 0x000fe20003800200 */
[----:B---3--:R-:W-:Y:S02]  /*2180*/  ELECT P0, URZ, PT ;  /* 0x0000000000ff782f */ /* 0x008fe40003800000 */
[----:B------:R-:W-:-:S04]  /*2190*/  UISETP.NE.AND UP0, UPT, UR4, 0x4, UPT ;  /* 0x000000040400788c */ /* 0x000fc8000bf05270 */
[----:B------:R-:W-:Y:S02]  /*21a0*/  USEL UR5, URZ, 0x1, UP0 ;  /* 0x00000001ff057887 */ /* 0x000fe40008000000 */
[----:B------:R-:W-:-:S04]  /*21b0*/  USEL UR15, UR4, URZ, UP0 ;  /* 0x000000ff040f7287 */ /* 0x000fc80008000000 */
[----:B------:R-:W-:Y:S01]  /*21c0*/  ULEA UR4, UR15, UR14, 0x3 ;  /* 0x0000000e0f047291 */ /* 0x000fe2000f8e18ff */
[----:B------:R-:W-:-:S04]  /*21d0*/  LOP3.LUT R12, R12, UR5, RZ, 0x3c, !PT ;  /* 0x000000050c0c7c12 */ /* 0x000fc8000f8e3cff */
[----:B--2---:R-:W-:-:S04]  /*21e0*/  SHF.L.U32 R0, R12, 0x1f, RZ ;  /* 0x0000001f0c007819 */ /* 0x004fc800000006ff */
[----:B------:R1:W2:Y:S01]  /*21f0*/  SYNCS.PHASECHK.TRANS64.TRYWAIT P1, [UR4+0x20], R0 ;  /* 0x00002000ff0075a7 */ /* 0x0002a20008021104 */
[----:B------:R-:W-:Y:S05]  /*2200*/  @!P0 BRA `(.L_x_39) ;  /* 0x0000000000808947 */ /* 0x000fea0003800000 */
[----:B------:R-:W-:Y:S02]  /*2210*/  ULEA UR8, UR6, UR30, 0xd ;  /* 0x0000001e06087291 */ /* 0x000fe4000f8e68ff */
[----:B------:R-:W-:Y:S02]  /*2220*/  ULEA UR24, UR6, UR14, 0xe ;  /* 0x0000000e06187291 */ /* 0x000fe4000f8e70ff */
[----:B------:R-:W-:Y:S02]  /*2230*/  UIADD3 UR4, UP1, UPT, UR40, 0x80, URZ ;  /* 0x0000008028047890 */ /* 0x000fe4000ff3e0ff */
[----:B------:R-:W-:Y:S02]  /*2240*/  USHF.L.U32 UR34, UR13, 0x6, URZ ;  /* 0x000000060d227899 */ /* 0x000fe400080006ff */
[----:B------:R-:W-:Y:S02]  /*2250*/  UIADD3 UR22, UP0, UPT, UR40, 0x180, URZ ;  /* 0x0000018028167890 */ /* 0x000fe4000ff1e0ff */
[----:B------:R-:W-:-:S02]  /*2260*/  ULEA UR8, UR8, UR14, 0x2 ;  /* 0x0000000e08087291 */ /* 0x000fc4000f8e10ff */
[----:B------:R-:W-:Y:S02]  /*2270*/  ULOP3.LUT UR33, UR7, 0xfefffff8, URZ, 0xc0, !UPT ;  /* 0xfefffff807217892 */ /* 0x000fe4000f8ec0ff */
[----:B------:R-:W-:Y:S02]  /*2280*/  UIADD3.X UR5, UPT, UPT, URZ, UR41, URZ, UP1, !UPT ;  /* 0x00000029ff057290 */ /* 0x000fe40008ffe4ff */
[----:B------:R-:W-:Y:S02]  /*2290*/  UIADD3 UR32, UPT, UPT, UR24, 0x8400, URZ ;  /* 0x0000840018207890 */ /* 0x000fe4000fffe0ff */
[----:B------:R-:W-:Y:S02]  /*22a0*/  UIADD3 UR26, UPT, UPT, UR34, 0x20, URZ ;  /* 0x00000020221a7890 */ /* 0x000fe4000fffe0ff */
[----:B------:R-:W-:Y:S02]  /*22b0*/  UIADD3 UR24, UPT, UPT, UR24, 0xa400, URZ ;  /* 0x0000a40018187890 */ /* 0x000fe4000fffe0ff */
[----:B------:R-:W-:-:S02]  /*22c0*/  UIADD3.X UR23, UPT, UPT, URZ, UR41, URZ, UP0, !UPT ;  /* 0x00000029ff177290 */ /* 0x000fc400087fe4ff */
        /* <DEDUP_REMOVED lines=11> */
[----:B------:R3:W-:Y:S01]  /*2380*/  UTMALDG.3D.2CTA [UR32], [UR4], desc[UR38] ;  /* 0x00002620040075b4 */ /* 0x0007e20008211000 */
[----:B------:R-:W-:Y:S01]  /*2390*/  UMOV UR11, UR19 ;  /* 0x00000013000b7c82 */ /* 0x000fe20008000000 */
[----:B------:R-:W-:Y:S01]  /*23a0*/  UMOV UR12, UR36 ;  /* 0x00000024000c7c82 */ /* 0x000fe20008000000 */
[----:B------:R-:W-:Y:S01]  /*23b0*/  UMOV UR9, UR33 ;  /* 0x0000002100097c82 */ /* 0x000fe20008000000 */
[----:B------:R-:W-:Y:S01]  /*23c0*/  UMOV UR10, UR26 ;  /* 0x0000001a000a7c82 */ /* 0x000fe20008000000 */
[----:B------:R3:W-:Y:S01]  /*23d0*/  UTMALDG.3D.2CTA [UR24], [UR4], desc[UR38] ;  /* 0x00002618040075b4 */ /* 0x0007e20008211000 */
[----:B------:R3:W-:Y:S01]  /*23e0*/  UTMALDG.3D.MULTICAST.2CTA [UR16], [UR22], UR21, desc[UR38] ;  /* 0x00002610160073b4 */ /* 0x0007e20008211815 */
[----:B------:R3:W-:Y:S02]  /*23f0*/  UTMALDG.3D.MULTICAST.2CTA [UR8], [UR22], UR21, desc[UR38] ;  /* 0x00002608160073b4 */ /* 0x0007e40008211815 */
[----:B---3--:R-:W-:Y:S01]  /*2400*/  NOP ;  /* 0x0000000000007918 */ /* 0x008fe20000000000 */
.L_x_39:
[----:B------:R-:W-:Y:S05]  /*2410*/  BSYNC.RECONVERGENT B0 ;  /* 0x0000000000007941 */ /* 0x000fea0003800200 */
.L_x_38:
[----:B------:R-:W-:Y:S01]  /*2420*/  UIADD3 UR13, UPT, UPT, UR13, 0x1, URZ ;  /* 0x000000010d0d7890 */ /* 0x000fe2000fffe0ff */
[----:B------:R-:W-:-:S03]  /*2430*/  UMOV UR6, UR15 ;  /* 0x0000000f00067c82 */ /* 0x000fc60008000000 */
[----:B------:R-:W-:-:S09]  /*2440*/  UISETP.NE.AND UP0, UPT, UR13, UR37, UPT ;  /* 0x000000250d00728c */ /* 0x000fd2000bf05270 */
[----:B------:R-:W-:Y:S05]  /*2450*/  BRA.U UP0, `(.L_x_40) ;  /* 0xfffffffd00047547 */ /* 0x000fea000b83ffff */
.L_x_32:
[C---:B------:R-:W-:Y:S01]  /*2460*/  LEA R3, R11.reuse, UR14, 0x3 ;  /* 0x0000000e0b037c11 */ /* 0x040fe2000f8e18ff */
[----:B------:R-:W-:Y:S01]  /*2470*/  NOP ;  /* 0x0000000000007918 */ /* 0x000fe20000000000 */
[----:B-12---:R-:W-:Y:S02]  /*2480*/  SHF.L.U32 R0, R10, 0x1f, RZ ;  /* 0x0000001f0a007819 */ /* 0x006fe400000006ff */
[----:B------:R-:W-:Y:S02]  /*2490*/  LEA R4, R11, UR14, 0x4 ;  /* 0x0000000e0b047c11 */ /* 0x000fe4000f8e20ff */
[----:B---3--:R-:W1:Y:S02]  /*24a0*/  SYNCS.PHASECHK.TRANS64.TRYWAIT P0, [R3+URZ+0x90], R0 ;  /* 0x00009000030075a7 */ /* 0x008e6400080011ff */
[----:B-1----:R-:W-:Y:S05]  /*24b0*/  @!P0 BRA `(.L_x_41) ;  /* 0x00000090008c8947 */ /* 0x002fea0003800000 */
.L_x_190:
[----:B------:R-:W2:Y:S01]  /*24c0*/  LDS.128 R4, [R4+0x120] ;  /* 0x0001200004047984 */ /* 0x000ea20000000c00 */
[----:B------:R-:W-:Y:S01]  /*24d0*/  UISETP.GE.AND UP0, UPT, UR45, 0x1, UPT ;  /* 0x000000012d00788c */ /* 0x000fe2000bf06270 */
[----:B------:R-:W-:Y:S01]  /*24e0*/  @!PT LDS RZ, [RZ] ;  /* 0x00000000fffff984 */ /* 0x000fe20000000800 */
[----:B------:R-:W-:Y:S01]  /*24f0*/  @!PT LDS RZ, [RZ] ;  /* 0x00000000fffff984 */ /* 0x000fe20000000800 */
[----:B------:R-:W-:Y:S01]  /*2500*/  @!PT LDS RZ, [RZ] ;  /* 0x00000000fffff984 */ /* 0x000fe20000000800 */
[----:B------:R-:W-:Y:S01]  /*2510*/  @!PT LDS RZ, [RZ] ;  /* 0x00000000fffff984 */ /* 0x000fe20000000800 */
[----:B------:R3:W-:Y:S06]  /*2520*/  MEMBAR.ALL.CTA ;  /* 0x0000000000007992 */ /* 0x0007ec0000008000 */
[----:B---3--:R-:W3:Y:S01]  /*2530*/  FENCE.VIEW.ASYNC.S ;  /* 0x00000000000073c6 */ /* 0x008ee20000000000 */
[----:B--2---:R-:W-:-:S13]  /*2540*/  LOP3.LUT P0, RZ, R6, 0x1, RZ, 0xc0, !PT ;  /* 0x0000000106ff7812 */ /* 0x004fda000780c0ff */
[----:B---3--:R-:W-:Y:S01]  /*2550*/  VOTEU.ANY UP1, P0 ;  /* 0x0000000000ff7886 */ /* 0x008fe20000020100 */
[----:B------:R-:W-:-:S13]  /*2560*/  PLOP3.LUT P0, PT, PT, PT, UP1, 0x80, 0x8 ;  /* 0x000000000008781c */ /* 0x000fda0003f0f018 */
[----:B-1----:R-:W-:Y:S02]  /*2570*/  @P0 LOP3.LUT R0, R5, 0xffff, RZ, 0xc0, !PT ;  /* 0x0000ffff05000812 */ /* 0x002fe400078ec0ff */
[----:B----4-:R-:W-:Y:S02]  /*2580*/  @P0 MOV R2, R4 ;  /* 0x0000000400020202 */ /* 0x010fe40000000f00 */
[----:B------:R-:W-:Y:S01]  /*2590*/  @P0 R2UR UR5, R0 ;  /* 0x00000000000502ca */ /* 0x000fe200000e0000 */
[----:B------:R-:W-:Y:S01]  /*25a0*/  VIADD R0, R3, 0xa0 ;  /* 0x000000a003007836 */ /* 0x000fe20000000000 */
[----:B------:R-:W-:Y:S02]  /*25b0*/  @P0 SHF.R.U32.HI R4, RZ, 0x10, R5 ;  /* 0x00000010ff040819 */ /* 0x000fe40000011605 */
[----:B------:R-:W-:Y:S02]  /*25c0*/  @P0 R2UR UR6, R2 ;  /* 0x00000000020602ca */ /* 0x000fe400000e0000 */
[----:B------:R-:W-:-:S02]  /*25d0*/  PRMT R0, RZ, 0x654, R0 ;  /* 0x00000654ff007816 */ /* 0x000fc40000000000 */
[----:B------:R-:W-:Y:S02]  /*25e0*/  @P0 R2UR UR4, R4 ;  /* 0x00000000040402ca */ /* 0x000fe400000e0000 */
[----:B------:R1:W-:Y:S03]  /*25f0*/  SYNCS.ARRIVE.TRANS64.RED.A1T0 RZ, [R0+URZ], RZ ;  /* 0x000000ff00ff79a7 */ /* 0x0003e600081004ff */
[----:B------:R-:W-:-:S04]  /*2600*/  @UP1 UMOV UR43, UR5 ;  /* 0x00000005002b1c82 */ /* 0x000fc80008000000 */
[----:B------:R-:W-:-:S04]  /*2610*/  @UP1 UMOV UR44, UR6 ;  /* 0x00000006002c1c82 */ /* 0x000fc80008000000 */
[----:B------:R-:W-:Y:S01]  /*2620*/  @UP1 UMOV UR36, UR4 ;  /* 0x0000000400241c82 */ /* 0x000fe20008000000 */
[----:B------:R-:W-:Y:S05]  /*2630*/  BRA.U !UP0, `(.L_x_42) ;  /* 0x0000000108d47547 */ /* 0x000fea000b800000 */
[----:B------:R-:W2:Y:S01]  /*2640*/  LDCU.128 UR16, c[0x0][0xb10] ;  /* 0x00016200ff1077ac */ /* 0x000ea20008000c00 */
[----:B------:R-:W3:Y:S01]  /*2650*/  LDCU UR23, c[0x0][0xb20] ;  /* 0x00016400ff1777ac */ /* 0x000ee20008000800 */
[----:B------:R-:W4:Y:S01]  /*2660*/  LDCU UR22, c[0x0][0xb0c] ;  /* 0x00016180ff1677ac */ /* 0x000f220008000800 */
[----:B------:R-:W1:Y:S01]  /*2670*/  LDCU.64 UR8, c[0x0][0xb28] ;  /* 0x00016500ff0877ac */ /* 0x000e620008000a00 */
[----:B------:R-:W-:Y:S02]  /*2680*/  UISETP.NE.AND UP3, UPT, UR45, 0x1, UPT ;  /* 0x000000012d00788c */ /* 0x000fe4000bf65270 */
[----:B--2---:R-:W-:Y:S02]  /*2690*/  UIMAD.WIDE.U32 UR6, UR46, UR19, URZ ;  /* 0x000000132e0672a5 */ /* 0x004fe4000f8e00ff */
[----:B------:R-:W-:Y:S02]  /*26a0*/  UIMAD.WIDE.U32 UR4, UR47, UR16, URZ ;  /* 0x000000102f0472a5 */ /* 0x000fe4000f8e00ff */
[----:B------:R-:W-:-:S02]  /*26b0*/  UISETP.NE.AND UP0, UPT, UR18, 0x1, UPT ;  /* 0x000000011200788c */ /* 0x000fc4000bf05270 */
[----:B------:R-:W-:Y:S01]  /*26c0*/  UIMAD.WIDE.U32 UR20, UR43, UR19, URZ ;  /* 0x000000132b1472a5 */ /* 0x000fe2000f8e00ff */
[----:B------:R-:W-:Y:S02]  /*26d0*/  UMOV UR6, UR7 ;  /* 0x0000000700067c82 */ /* 0x000fe40008000000 */
[----:B------:R-:W-:Y:S01]  /*26e0*/  UMOV UR4, UR5 ;  /* 0x0000000500047c82 */ /* 0x000fe20008000000 */
[----:B---3--:R-:W-:Y:S02]  /*26f0*/  USHF.R.U32.HI UR6, URZ, UR23, UR6 ;  /* 0x00000017ff067299 */ /* 0x008fe40008011606 */
[----:B----4-:R-:W-:Y:S02]  /*2700*/  UISETP.NE.AND UP2, UPT, UR22, 0x1, UPT ;  /* 0x000000011600788c */ /* 0x010fe4000bf45270 */
[----:B------:R-:W-:Y:S02]  /*2710*/  USHF.R.U32.HI UR4, URZ, UR17, UR4 ;  /* 0x00000011ff047299 */ /* 0x000fe40008011604 */
[----:B------:R-:W-:-:S02]  /*2720*/  USEL UR5, UR46, UR6, !UP0 ;  /* 0x000000062e057287 */ /* 0x000fc4000c000000 */
[----:B------:R-:W-:Y:S02]  /*2730*/  USEL UR6, UR47, UR4, !UP2 ;  /* 0x000000042f067287 */ /* 0x000fe4000d000000 */
[----:B-1----:R-:W-:Y:S01]  /*2740*/  UIMAD.WIDE.U32 UR10, UR5, UR8, URZ ;  /* 0x00000008050a72a5 */ /* 0x002fe2000f8e00ff */
[----:B------:R-:W-:Y:S01]  /*2750*/  UMOV UR4, UR21 ;  /* 0x0000001500047c82 */ /* 0x000fe20008000000 */
[----:B------:R-:W-:Y:S02]  /*2760*/  UIMAD.WIDE.U32 UR12, UR44, UR16, URZ ;  /* 0x000000102c0c72a5 */ /* 0x000fe4000f8e00ff */
[----:B------:R-:W-:-:S03]  /*2770*/  UIMAD.WIDE.U32 UR20, UR6, UR8, URZ ;  /* 0x00000008061472a5 */ /* 0x000fc6000f8e00ff */
[----:B------:R-:W-:Y:S01]  /*2780*/  UMOV UR10, UR11 ;  /* 0x0000000b000a7c82 */ /* 0x000fe20008000000 */
[----:B------:R-:W-:Y:S02]  /*2790*/  USHF.R.U32.HI UR4, URZ, UR23, UR4 ;  /* 0x00000017ff047299 */ /* 0x000fe40008011604 */
[----:B------:R-:W-:Y:S01]  /*27a0*/  @UP3 USHF.R.U32.HI UR5, URZ, UR9, UR10 ;  /* 0x00000009ff053299 */ /* 0x000fe2000801160a */
[----:B------:R-:W-:Y:S01]  /*27b0*/  UMOV UR12, UR13 ;  /* 0x0000000d000c7c82 */ /* 0x000fe20008000000 */
[----:B------:R-:W-:Y:S01]  /*27c0*/  UMOV UR20, UR21 ;  /* 0x0000001500147c82 */ /* 0x000fe20008000000 */
[----:B------:R-:W-:Y:S02]  /*27d0*/  USHF.R.U32.HI UR17, URZ, UR17, UR12 ;  /* 0x00000011ff117299 */ /* 0x000fe4000801160c */
[----:B------:R-:W-:Y:S02]  /*27e0*/  USEL UR4, UR43, UR4, !UP0 ;  /* 0x000000042b047287 */ /* 0x000fe4000c000000 */
[----:B------:R-:W-:-:S02]  /*27f0*/  @UP3 USHF.R.U32.HI UR6, URZ, UR9, UR20 ;  /* 0x00000009ff063299 */ /* 0x000fc40008011614 */
[----:B------:R-:W-:Y:S02]  /*2800*/  UIMAD UR7, UR45, UR5, URZ ;  /* 0x000000052d0772a4 */ /* 0x000fe4000f8e02ff */
[----:B------:R-:W-:Y:S02]  /*2810*/  USEL UR5, UR44, UR17, !UP2 ;  /* 0x000000112c057287 */ /* 0x000fe4000d000000 */
[----:B------:R-:W-:Y:S02]  /*2820*/  UIMAD UR10, UR45, UR6, URZ ;  /* 0x000000062d0a72a4 */ /* 0x000fe4000f8e02ff */
[----:B------:R-:W-:Y:S02]  /*2830*/  UISETP.GE.AND UP0, UPT, UR4, UR7, UPT ;  /* 0x000000070400728c */ /* 0x000fe4000bf06270 */
[----:B------:R-:W-:Y:S02]  /*2840*/  UIMAD.WIDE.U32 UR12, UR4, UR8, URZ ;  /* 0x00000008040c72a5 */ /* 0x000fe4000f8e00ff */
[----:B------:R-:W-:-:S02]  /*2850*/  UISETP.GE.OR UP0, UPT, UR5, UR10, UP0 ;  /* 0x0000000a0500728c */ /* 0x000fc40008706670 */
[----:B------:R-:W-:Y:S02]  /*2860*/  UIMAD.WIDE.U32 UR10, UR5, UR8, URZ ;  /* 0x00000008050a72a5 */ /* 0x000fe4000f8e00ff */
[----:B------:R-:W-:Y:S01]  /*2870*/  UIADD3 UR12, UPT, UPT, -UR4, URZ, URZ ;  /* 0x000000ff040c7290 */ /* 0x000fe2000fffe1ff */
[----:B------:R-:W-:Y:S01]  /*2880*/  UMOV UR8, UR13 ;  /* 0x0000000d00087c82 */ /* 0x000fe20008000000 */
[----:B------:R-:W-:Y:S02]  /*2890*/  UIADD3 UR10, UPT, UPT, -UR5, URZ, URZ ;  /* 0x000000ff050a7290 */ /* 0x000fe4000fffe1ff */
        /* <DEDUP_REMOVED lines=15> */
.L_x_42:
[----:B------:R-:W2:Y:S02]  /*2990*/  LDCU UR4, c[0x0][0xb30] ;  /* 0x00016600ff0477ac */ /* 0x000ea40008000800 */
[----:B--2---:R-:W-:-:S09]  /*29a0*/  UISETP.NE.AND UP0, UPT, UR4, 0x1, UPT ;  /* 0x000000010400788c */ /* 0x004fd2000bf05270 */
[----:B------:R-:W-:Y:S05]  /*29b0*/  BRA.U UP0, `(.L_x_43) ;  /* 0x0000000100447547 */ /* 0x000fea000b800000 */
[----:B------:R-:W2:Y:S01]  /*29c0*/  LDCU.128 UR8, c[0x0][0xb10] ;  /* 0x00016200ff0877ac */ /* 0x000ea20008000c00 */
[----:B------:R-:W3:Y:S01]  /*29d0*/  LDCU UR12, c[0x0][0xb0c] ;  /* 0x00016180ff0c77ac */ /* 0x000ee20008000800 */
[----:B------:R-:W4:Y:S01]  /*29e0*/  LDCU UR13, c[0x0][0xb20] ;  /* 0x00016400ff0d77ac */ /* 0x000f220008000800 */
[----:B--2---:R-:W-:Y:S02]  /*29f0*/  UIMAD.WIDE.U32 UR6, UR44, UR8, URZ ;  /* 0x000000082c0672a5 */ /* 0x004fe4000f8e00ff */
[----:B------:R-:W-:Y:S02]  /*2a00*/  UIMAD.WIDE.U32 UR4, UR43, UR11, URZ ;  /* 0x0000000b2b0472a5 */ /* 0x000fe4000f8e00ff */
[----:B---3--:R-:W-:Y:S02]  /*2a10*/  UISETP.NE.AND UP2, UPT, UR12, 0x1, UPT ;  /* 0x000000010c00788c */ /* 0x008fe4000bf45270 */
[----:B------:R-:W-:Y:S01]  /*2a20*/  UISETP.NE.AND UP0, UPT, UR10, 0x1, UPT ;  /* 0x000000010a00788c */ /* 0x000fe2000bf05270 */
[----:B------:R-:W-:-:S02]  /*2a30*/  UMOV UR6, UR7 ;  /* 0x0000000700067c82 */ /* 0x000fc40008000000 */
[----:B------:R-:W-:Y:S01]  /*2a40*/  UMOV UR4, UR5 ;  /* 0x0000000500047c82 */ /* 0x000fe20008000000 */
[----:B------:R-:W-:Y:S02]  /*2a50*/  USHF.R.U32.HI UR9, URZ, UR9, UR6 ;  /* 0x00000009ff097299 */ /* 0x000fe40008011606 */
[----:B----4-:R-:W-:Y:S02]  /*2a60*/  USHF.R.U32.HI UR4, URZ, UR13, UR4 ;  /* 0x0000000dff047299 */ /* 0x010fe40008011604 */
[----:B------:R-:W-:Y:S02]  /*2a70*/  USEL UR5, UR44, UR9, !UP2 ;  /* 0x000000092c057287 */ /* 0x000fe4000d000000 */
[----:B------:R-:W-:-:S04]  /*2a80*/  USEL UR4, UR43, UR4, !UP0 ;  /* 0x000000042b047287 */ /* 0x000fc8000c000000 */
[----:B------:R-:W-:Y:S02]  /*2a90*/  UIADD3 UR6, UPT, UPT, UR5, -UR4, URZ ;  /* 0x8000000405067290 */ /* 0x000fe4000fffe0ff */
[----:B------:R-:W-:Y:S02]  /*2aa0*/  UIADD3 UR4, UPT, UPT, -UR5, UR4, URZ ;  /* 0x0000000405047290 */ /* 0x000fe4000fffe1ff */
[----:B------:R-:W-:Y:S02]  /*2ab0*/  UIMAD UR43, UR6, UR10, UR43 ;  /* 0x0000000a062b72a4 */ /* 0x000fe4000f8e022b */
[----:B------:R-:W-:-:S12]  /*2ac0*/  UIMAD UR44, UR4, UR12, UR44 ;  /* 0x0000000c042c72a4 */ /* 0x000fd8000f8e022c */
.L_x_43:
[----:B------:R-:W-:Y:S01]  /*2ad0*/  VIADD R11, R11, 0x1 ;  /* 0x000000010b0b7836 */ /* 0x000fe20000000000 */
[----:B------:R-:W-:Y:S02]  /*2ae0*/  R2UR UR5, R54 ;  /* 0x00000000360572ca */ /* 0x000fe400000e0000 */
[----:B------:R-:W-:Y:S02]  /*2af0*/  R2UR UR4, R53 ;  /* 0x00000000350472ca */ /* 0x000fe400000e0000 */
[C---:B------:R-:W-:Y:S02]  /*2b00*/  ISETP.NE.AND P0, PT, R11.reuse, 0x2, PT ;  /* 0x000000020b00780c */ /* 0x040fe40003f05270 */
[----:B------:R-:W-:Y:S02]  /*2b10*/  PLOP3.LUT P1, PT, PT, PT, PT, 0x80, 0x8 ;  /* 0x000000000008781c */ /* 0x000fe40003f2f070 */
[----:B-1----:R-:W-:Y:S02]  /*2b20*/  SEL R0, RZ, 0x1, P0 ;  /* 0x00000001ff007807 */ /* 0x002fe40000000000 */
[----:B------:R-:W-:-:S02]  /*2b30*/  SEL R11, R11, RZ, P0 ;  /* 0x000000ff0b0b7207 */ /* 0x000fc40000000000 */
[----:B------:R-:W-:Y:S01]  /*2b40*/  LOP3.LUT R10, R10, R0, RZ, 0x3c, !PT ;  /* 0x000000000a0a7212 */ /* 0x000fe200078e3cff */
[----:B------:R-:W-:Y:S02]  /*2b50*/  UIADD3 UR26, UPT, UPT, UR44, UR5, URZ ;  /* 0x000000052c1a7290 */ /* 0x000fe4000fffe0ff */
[----:B------:R-:W-:Y:S01]  /*2b60*/  UIADD3 UR27, UPT, UPT, UR43, UR4, URZ ;  /* 0x000000042b1b7290 */ /* 0x000fe2000fffe0ff */
[----:B------:R-:W-:Y:S11]  /*2b70*/  BRA.U UP1, `(.L_x_44) ;  /* 0xffffffed01b07547 */ /* 0x000ff6000b83ffff */
[----:B------:R-:W-:Y:S01]  /*2b80*/  UIADD3 UR14, UPT, UPT, UR14, 0x20, URZ ;  /* 0x000000200e0e7890 */ /* 0x000fe2000fffe0ff */
[----:B------:R-:W-:-:S03]  /*2b90*/  SHF.L.U32 R2, R12, 0x1f, RZ ;  /* 0x0000001f0c027819 */ /* 0x000fc600000006ff */
[----:B------:R-:W-:-:S09]  /*2ba0*/  ULEA UR4, UR15, UR14, 0x3 ;  /* 0x0000000e0f047291 */ /* 0x000fd2000f8e18ff */
[----:B------:R-:W1:Y:S02]  /*2bb0*/  SYNCS.PHASECHK.TRANS64.TRYWAIT P0, [UR4], R2 ;  /* 0x00000002ff0075a7 */ /* 0x000e640008001104 */
[----:B-1----:R-:W-:Y:S05]  /*2bc0*/  @!P0 BRA `(.L_x_45) ;  /* 0x0000008800dc8947 */ /* 0x002fea0003800000 */
.L_x_192:
[----:B------:R-:W-:-:S04]  /*2bd0*/  UIADD3 UR4, UPT, UPT, UR15, 0x1, URZ ;  /* 0x000000010f047890 */ /* 0x000fc8000fffe0ff */
[----:B------:R-:W-:-:S04]  /*2be0*/  UISETP.NE.AND UP0, UPT, UR4, 0x4, UPT ;  /* 0x000000040400788c */ /* 0x000fc8000bf05270 */
[----:B------:R-:W-:Y:S02]  /*2bf0*/  USEL UR6, URZ, 0x1, UP0 ;  /* 0x00000001ff067887 */ /* 0x000fe40008000000 */
[----:B------:R-:W-:-:S04]  /*2c00*/  USEL UR4, UR4, URZ, UP0 ;  /* 0x000000ff04047287 */ /* 0x000fc80008000000 */
[----:B------:R-:W-:Y:S01]  /*2c10*/  ULEA UR5, UR4, UR14, 0x3 ;  /* 0x0000000e04057291 */ /* 0x000fe2000f8e18ff */
[----:B-1----:R-:W-:-:S04]  /*2c20*/  LOP3.LUT R2, R12, UR6, RZ, 0x3c, !PT ;  /* 0x000000060c027c12 */ /* 0x002fc8000f8e3cff */
[----:B------:R-:W-:-:S04]  /*2c30*/  SHF.L.U32 R3, R2, 0x1f, RZ ;  /* 0x0000001f02037819 */ /* 0x000fc800000006ff */
[----:B------:R-:W1:Y:S02]  /*2c40*/  SYNCS.PHASECHK.TRANS64.TRYWAIT P0, [UR5], R3 ;  /* 0x00000003ff0075a7 */ /* 0x000e640008001105 */
[----:B-1----:R-:W-:Y:S05]  /*2c50*/  @!P0 BRA `(.L_x_46) ;  /* 0x0000008800d08947 */ /* 0x002fea0003800000 */
.L_x_194:
[----:B------:R-:W-:-:S04]  /*2c60*/  UIADD3 UR4, UPT, UPT, UR4, 0x1, URZ ;  /* 0x0000000104047890 */ /* 0x000fc8000fffe0ff */
[----:B------:R-:W-:-:S04]  /*2c70*/  UISETP.NE.AND UP0, UPT, UR4, 0x4, UPT ;  /* 0x000000040400788c */ /* 0x000fc8000bf05270 */
[----:B------:R-:W-:Y:S02]  /*2c80*/  USEL UR6, URZ, 0x1, UP0 ;  /* 0x00000001ff067887 */ /* 0x000fe40008000000 */
[----:B------:R-:W-:-:S04]  /*2c90*/  USEL UR4, UR4, URZ, UP0 ;  /* 0x000000ff04047287 */ /* 0x000fc80008000000 */
[----:B------:R-:W-:Y:S01]  /*2ca0*/  ULEA UR5, UR4, UR14, 0x3 ;  /* 0x0000000e04057291 */ /* 0x000fe2000f8e18ff */
[----:B------:R-:W-:-:S04]  /*2cb0*/  LOP3.LUT R2, R2, UR6, RZ, 0x3c, !PT ;  /* 0x0000000602027c12 */ /* 0x000fc8000f8e3cff */
[----:B-1----:R-:W-:-:S04]  /*2cc0*/  SHF.L.U32 R3, R2, 0x1f, RZ ;  /* 0x0000001f02037819 */ /* 0x002fc800000006ff */
[----:B------:R-:W1:Y:S02]  /*2cd0*/  SYNCS.PHASECHK.TRANS64.TRYWAIT P0, [UR5], R3 ;  /* 0x00000003ff0075a7 */ /* 0x000e640008001105 */
[----:B-1----:R-:W-:Y:S05]  /*2ce0*/  @!P0 BRA `(.L_x_47) ;  /* 0x0000008800c48947 */ /* 0x002fea0003800000 */
.L_x_196:
[----:B------:R-:W-:-:S04]  /*2cf0*/  UIADD3 UR4, UPT, UPT, UR4, 0x1, URZ ;  /* 0x0000000104047890 */ /* 0x000fc8000fffe0ff */
[----:B------:R-:W-:-:S04]  /*2d00*/  UISETP.NE.AND UP0, UPT, UR4, 0x4, UPT ;  /* 0x000000040400788c */ /* 0x000fc8000bf05270 */
[----:B------:R-:W-:Y:S02]  /*2d10*/  USEL UR5, URZ, 0x1, UP0 ;  /* 0x00000001ff057887 */ /* 0x000fe40008000000 */
[----:B------:R-:W-:-:S04]  /*2d20*/  USEL UR4, UR4, URZ, UP0 ;  /* 0x000000ff04047287 */ /* 0x000fc80008000000 */
[----:B------:R-:W-:Y:S01]  /*2d30*/  ULEA UR4, UR4, UR14, 0x3 ;  /* 0x0000000e04047291 */ /* 0x000fe2000f8e18ff */
[----:B------:R-:W-:-:S04]  /*2d40*/  LOP3.LUT R2, R2, UR5, RZ, 0x3c, !PT ;  /* 0x0000000502027c12 */ /* 0x000fc8000f8e3cff */
[----:B------:R-:W-:Y:S01]  /*2d50*/  SHF.L.U32 R2, R2, 0x1f, RZ ;  /* 0x0000001f02027819 */ /* 0x000fe200000006ff */
[----:B-1----:R-:W-:-:S07]  /*2d60*/  IMAD.U32 R0, RZ, RZ, UR4 ;  /* 0x00000004ff007e24 */ /* 0x002fce000f8e00ff */
.L_x_48:
[----:B-1----:R1:W2:Y:S02]  /*2d70*/  SYNCS.PHASECHK.TRANS64.TRYWAIT P0, [R0+URZ], R2 ;  /* 0x00000002000075a7 */ /* 0x0022a400080011ff */
[----:B--2---:R-:W-:Y:S05]  /*2d80*/  @!P0 NANOSLEEP.SYNCS 0x989680 ;  /* 0x009896800000895d */ /* 0x004fea0003900000 */
[----:B------:R-:W2:Y:S02]  /*2d90*/  @!P0 SYNCS.PHASECHK.TRANS64 P0, [R0+URZ], R2 ;  /* 0x00000002000085a7 */ /* 0x000ea400080010ff */
[----:B--2---:R-:W-:Y:S05]  /*2da0*/  @P0 EXIT ;  /* 0x000000000000094d */ /* 0x004fea0003800000 */
[----:B------:R-:W-:Y:S05]  /*2db0*/  BRA `(.L_x_48) ;  /* 0xfffffffc00ec7947 */ /* 0x000fea000383ffff */
.L_x_22:
[----:B------:R-:W-:-:S04]  /*2dc0*/  UISETP.NE.AND UP0, UPT, UR53, URZ, UPT ;  /* 0x000000ff3500728c */ /* 0x000fc8000bf05270 */
[----:B------:R-:W-:-:S09]  /*2dd0*/  UISETP.NE.OR UP0, UPT, UR20, 0x1, UP0 ;  /* 0x000000011400788c */ /* 0x000fd20008705670 */
[----:B------:R-:W-:Y:S05]  /*2de0*/  BRA.U UP0, `(.L_x_49) ;  /* 0x0000000500487547 */ /* 0x000fea000b800000 */
[----:B------:R-:W-:Y:S01]  /*2df0*/  ISETP.GE.U32.AND P2, PT, R3, 0x8, PT ;  /* 0x000000080300780c */ /* 0x000fe20003f46070 */
[----:B------:R-:W-:Y:S01]  /*2e00*/  IMAD.MOV.U32 R12, RZ, RZ, 0x1 ;  /* 0x00000001ff0c7424 */ /* 0x000fe200078e00ff */
[----:B------:R-:W-:Y:S02]  /*2e10*/  CS2R R10, SRZ ;  /* 0x00000000000a7805 */ /* 0x000fe4000001ff00 */
[----:B------:R-:W-:Y:S01]  /*2e20*/  CS2R R8, SRZ ;  /* 0x0000000000087805 */ /* 0x000fe2000001ff00 */
[----:B------:R-:W-:Y:S01]  /*2e30*/  UMOV UR6, 0x400 ;  /* 0x0000040000067882 */ /* 0x000fe20000000000 */
[----:B------:R-:W-:Y:S01]  /*2e40*/  UMOV UR5, URZ ;  /* 0x000000ff00057c82 */ /* 0x000fe20008000000 */
[----:B------:R-:W-:-:S12]  /*2e50*/  ULEA UR6, UR53, UR6, 0x18 ;  /* 0x0000000635067291 */ /* 0x000fd8000f8ec0ff */
.L_x_53:
[----:B------:R-:W-:Y:S02]  /*2e60*/  LEA R0, R8, UR6, 0x3 ;  /* 0x0000000608007c11 */ /* 0x000fe4000f8e18ff */
[----:B------:R-:W-:-:S03]  /*2e70*/  SHF.L.U32 R4, R9, 0x1f, RZ ;  /* 0x0000001f09047819 */ /* 0x000fc600000006ff */
[----:B------:R-:W-:Y:S01]  /*2e80*/  VIADD R5, R0, 0x100 ;  /* 0x0000010000057836 */ /* 0x000fe20000000000 */
[----:B------:R-:W2:Y:S02]  /*2e90*/  SYNCS.PHASECHK.TRANS64.TRYWAIT P0, [R0+URZ+0xf0], R4 ;  /* 0x0000f004000075a7 */ /* 0x000ea400080011ff */
[----:B--2---:R-:W-:Y:S05]  /*2ea0*/  @!P0 BRA `(.L_x_50) ;  /* 0x00000088006c8947 */ /* 0x004fea0003800000 */
.L_x_197:
[----:B------:R-:W-:Y:S01]  /*2eb0*/  ULEA UR4, UR5, UR6, 0x3 ;  /* 0x0000000605047291 */ /* 0x000fe2000f8e18ff */
[----:B--2---:R-:W-:Y:S01]  /*2ec0*/  PRMT R0, RZ, 0x654, R5 ;  /* 0x00000654ff007816 */ /* 0x004fe20000000005 */
[----:B------:R-:W-:Y:S01]  /*2ed0*/  @!P2 IMAD.MOV.U32 R4, RZ, RZ, 0x10 ;  /* 0x00000010ff04a424 */ /* 0x000fe200078e00ff */
[----:B------:R-:W-:Y:S01]  /*2ee0*/  SHF.L.U32 R5, R12, 0x1f, RZ ;  /* 0x0000001f0c057819 */ /* 0x000fe200000006ff */
[----:B------:R-:W-:Y:S01]  /*2ef0*/  UIADD3 UR7, UPT, UPT, UR4, 0x90, URZ ;  /* 0x0000009004077890 */ /* 0x000fe2000fffe0ff */
[----:B------:R2:W-:Y:S05]  /*2f00*/  SYNCS.ARRIVE.TRANS64.RED.A1T0 RZ, [R0+URZ], RZ ;  /* 0x000000ff00ff79a7 */ /* 0x0005ea00081004ff */
[----:B------:R-:W-:Y:S01]  /*2f10*/  IMAD.U32 R6, RZ, RZ, UR7 ;  /* 0x00000007ff067e24 */ /* 0x000fe2000f8e00ff */
[----:B------:R-:W3:Y:S04]  /*2f20*/  SYNCS.PHASECHK.TRANS64.TRYWAIT P0, [UR4+0xa0], R5 ;  /* 0x0000a005ff0075a7 */ /* 0x000ee80008001104 */
[----:B------:R-:W-:Y:S01]  /*2f30*/  PRMT R6, R3, 0x654, R6 ;  /* 0x0000065403067816 */ /* 0x000fe20000000006 */
[----:B--23--:R-:W-:Y:S06]  /*2f40*/  @!P0 BRA `(.L_x_51) ;  /* 0x0000008800588947 */ /* 0x00cfec0003800000 */
.L_x_199:
[----:B------:R-:W-:Y:S01]  /*2f50*/  ULEA UR8, UR5, UR6, 0x4 ;  /* 0x0000000605087291 */ /* 0x000fe2000f8e20ff */
[----:B------:R-:W-:Y:S01]  /*2f60*/  SEL R2, R6, R2, !P2 ;  /* 0x0000000206027207 */ /* 0x000fe20005000000 */
[----:B------:R-:W-:Y:S01]  /*2f70*/  UIADD3 UR9, UPT, UPT, UR4, 0x90, URZ ;  /* 0x0000009004097890 */ /* 0x000fe2000fffe0ff */
[----:B--2---:R-:W-:Y:S01]  /*2f80*/  LEA R0, R11, UR6, 0x3 ;  /* 0x000000060b007c11 */ /* 0x004fe2000f8e18ff */
[----:B------:R-:W-:Y:S01]  /*2f90*/  UIADD3 UR8, UPT, UPT, UR8, 0x120, URZ ;  /* 0x0000012008087890 */ /* 0x000fe2000fffe0ff */
[----:B------:R2:W-:Y:S01]  /*2fa0*/  @!P2 SYNCS.ARRIVE.TRANS64.RED RZ, [R2+URZ], R4 ;  /* 0x0000000402ffa9a7 */ /* 0x0005e200080004ff */
[----:B------:R-:W-:Y:S01]  /*2fb0*/  UIADD3 UR4, UPT, UPT, UR5, 0x1, URZ ;  /* 0x0000000105047890 */ /* 0x000fe2000fffe0ff */
[----:B------:R-:W-:-:S03]  /*2fc0*/  VIADD R8, R8, 0x1 ;  /* 0x0000000108087836 */ /* 0x000fc60000000000 */
[----:B------:R-:W-:Y:S02]  /*2fd0*/  UISETP.NE.AND UP0, UPT, UR4, 0x2, UPT ;  /* 0x000000020400788c */ /* 0x000fe4000bf05270 */
[----:B------:R-:W-:Y:S01]  /*2fe0*/  ISETP.NE.AND P0, PT, R8, 0x2, PT ;  /* 0x000000020800780c */ /* 0x000fe20003f05270 */
[----:B------:R-:W-:Y:S06]  /*2ff0*/  UGETNEXTWORKID.BROADCAST [UR8], [UR9] ;  /* 0x00000000080073ca */ /* 0x000fec0008000100 */
[----:B------:R-:W-:Y:S02]  /*3000*/  USEL UR7, URZ, 0x1, UP0 ;  /* 0x00000001ff077887 */ /* 0x000fe40008000000 */
[----:B------:R-:W-:-:S04]  /*3010*/  USEL UR5, UR4, URZ, UP0 ;  /* 0x000000ff04057287 */ /* 0x000fc80008000000 */
[----:B------:R-:W-:Y:S02]  /*3020*/  LOP3.LUT R12, R12, UR7, RZ, 0x3c, !PT ;  /* 0x000000070c0c7c12 */ /* 0x000fe4000f8e3cff */
[----:B--2---:R-:W-:-:S04]  /*3030*/  SHF.L.U32 R4, R10, 0x1f, RZ ;  /* 0x0000001f0a047819 */ /* 0x004fc800000006ff */
[----:B------:R-:W2:Y:S02]  /*3040*/  SYNCS.PHASECHK.TRANS64.TRYWAIT P1, [R0+URZ+0x90], R4 ;  /* 0x00009004000075a7 */ /* 0x000ea400080211ff */
[----:B--2---:R-:W-:Y:S05]  /*3050*/  @!P1 BRA `(.L_x_52) ;  /* 0x00000088002c9947 */ /* 0x004fea0003800000 */
.L_x_200:
[C---:B--2---:R-:W-:Y:S01]  /*3060*/  LEA R4, R11.reuse, UR6, 0x4 ;  /* 0x000000060b047c11 */ /* 0x044fe2000f8e20ff */
[----:B------:R-:W-:Y:S01]  /*3070*/  VIADD R0, R0, 0xa0 ;  /* 0x000000a000007836 */ /* 0x000fe20000000000 */
[----:B------:R-:W-:Y:S01]  /*3080*/  SEL R8, R8, RZ, P0 ;  /* 0x000000ff08087207 */ /* 0x000fe20000000000 */
[----:B------:R-:W-:-:S03]  /*3090*/  VIADD R11, R11, 0x1 ;  /* 0x000000010b0b7836 */ /* 0x000fc60000000000 */
[----:B------:R-:W2:Y:S01]  /*30a0*/  LDS.128 R4, [R4+0x120] ;  /* 0x0001200004047984 */ /* 0x000ea20000000c00 */
[----:B------:R-:W-:Y:S02]  /*30b0*/  PRMT R0, RZ, 0x654, R0 ;  /* 0x00000654ff007816 */ /* 0x000fe40000000000 */
[C---:B------:R-:W-:Y:S01]  /*30c0*/  ISETP.NE.AND P1, PT, R11.reuse, 0x2, PT ;  /* 0x000000020b00780c */ /* 0x040fe20003f25270 */
[----:B------:R-:W-:Y:S01]  /*30d0*/  @!PT LDS RZ, [RZ] ;  /* 0x00000000fffff984 */ /* 0x000fe20000000800 */
[----:B------:R-:W-:Y:S01]  /*30e0*/  @!PT LDS RZ, [RZ] ;  /* 0x00000000fffff984 */ /* 0x000fe20000000800 */
[----:B------:R-:W-:Y:S01]  /*30f0*/  @!PT LDS RZ, [RZ] ;  /* 0x00000000fffff984 */ /* 0x000fe20000000800 */
[----:B------:R-:W-:Y:S01]  /*3100*/  @!PT LDS RZ, [RZ] ;  /* 0x00000000fffff984 */ /* 0x000fe20000000800 */
[----:B------:R3:W-:Y:S06]  /*3110*/  MEMBAR.ALL.CTA ;  /* 0x0000000000007992 */ /* 0x0007ec0000008000 */
[----:B---3--:R-:W3:Y:S01]  /*3120*/  FENCE.VIEW.ASYNC.S ;  /* 0x00000000000073c6 */ /* 0x008ee20000000000 */
[----:B------:R-:W-:Y:S01]  /*3130*/  SEL R11, R11, RZ, P1 ;  /* 0x000000ff0b0b7207 */ /* 0x000fe20000800000 */
[----:B---3--:R3:W-:Y:S01]  /*3140*/  SYNCS.ARRIVE.TRANS64.RED.A1T0 RZ, [R0+URZ], RZ ;  /* 0x000000ff00ff79a7 */ /* 0x0087e200081004ff */
[----:B--2---:R-:W-:-:S02]  /*3150*/  LOP3.LUT P3, RZ, R6, 0x1, RZ, 0xc0, !PT ;  /* 0x0000000106ff7812 */ /* 0x004fc4000786c0ff */
[----:B------:R-:W-:-:S04]  /*3160*/  SEL R4, RZ, 0x1, P1 ;  /* 0x00000001ff047807 */ /* 0x000fc80000800000 */
[----:B------:R-:W-:Y:S02]  /*3170*/  LOP3.LUT R10, R10, R4, RZ, 0x3c, !PT ;  /* 0x000000040a0a7212 */ /* 0x000fe400078e3cff */
[----:B---3--:R-:W-:-:S04]  /*3180*/  SEL R0, RZ, 0x1, P0 ;  /* 0x00000001ff007807 */ /* 0x008fc80000000000 */
[----:B------:R-:W-:Y:S01]  /*3190*/  LOP3.LUT R9, R9, R0, RZ, 0x3c, !PT ;  /* 0x0000000009097212 */ /* 0x000fe200078e3cff */
[----:B------:R-:W-:Y:S06]  /*31a0*/  @P3 BRA `(.L_x_53) ;  /* 0xfffffffc002c3947 */ /* 0x000fec000383ffff */
[----:B------:R-:W-:Y:S01]  /*31b0*/  ULEA UR4, UR5, UR6, 0x3 ;  /* 0x0000000605047291 */ /* 0x000fe2000f8e18ff */
[----:B------:R-:W-:-:S08]  /*31c0*/  SHF.L.U32 R2, R12, 0x1f, RZ ;  /* 0x0000001f0c027819 */ /* 0x000fd000000006ff */
[----:B------:R-:W2:Y:S02]  /*31d0*/  SYNCS.PHASECHK.TRANS64 P0, [UR4+0xa0], R2 ;  /* 0x0000a002ff0075a7 */ /* 0x000ea40008001004 */
[----:B--2---:R-:W-:Y:S05]  /*31e0*/  @P0 BRA `(.L_x_54) ;  /* 0x0000000000080947 */ /* 0x004fea0003800000 */
[----:B------:R-:W2:Y:S02]  /*31f0*/  SYNCS.PHASECHK.TRANS64.TRYWAIT P0, [UR4+0xa0], R2 ;  /* 0x0000a002ff0075a7 */ /* 0x000ea40008001104 */
[----:B--2---:R-:W-:Y:S05]  /*3200*/  @!P0 BRA `(.L_x_55) ;  /* 0x0000008400d48947 */ /* 0x004fea0003800000 */
.L_x_54:
[----:B------:R-:W-:-:S04]  /*3210*/  UIADD3 UR7, UPT, UPT, UR5, 0x1, URZ ;  /* 0x0000000105077890 */ /* 0x000fc8000fffe0ff */
[----:B------:R-:W-:-:S04]  /*3220*/  UISETP.NE.AND UP0, UPT, UR7, 0x2, UPT ;  /* 0x000000020700788c */ /* 0x000fc8000bf05270 */
[----:B------:R-:W-:Y:S02]  /*3230*/  USEL UR8, URZ, 0x1, UP0 ;  /* 0x00000001ff087887 */ /* 0x000fe40008000000 */
[----:B------:R-:W-:-:S04]  /*3240*/  USEL UR7, UR7, URZ, UP0 ;  /* 0x000000ff07077287 */ /* 0x000fc80008000000 */
[----:B------:R-:W-:Y:S01]  /*3250*/  ULEA UR7, UR7, UR6, 0x3 ;  /* 0x0000000607077291 */ /* 0x000fe2000f8e18ff */
[----:B--2---:R-:W-:-:S04]  /*3260*/  LOP3.LUT R2, R12, UR8, RZ, 0x3c, !PT ;  /* 0x000000080c027c12 */ /* 0x004fc8000f8e3cff */
[----:B------:R-:W-:-:S04]  /*3270*/  SHF.L.U32 R0, R2, 0x1f, RZ ;  /* 0x0000001f02007819 */ /* 0x000fc800000006ff */
[----:B------:R-:W2:Y:S02]  /*3280*/  SYNCS.PHASECHK.TRANS64 P0, [UR7+0xa0], R0 ;  /* 0x0000a000ff0075a7 */ /* 0x000ea40008001007 */
[----:B-12---:R-:W-:Y:S05]  /*3290*/  @P0 EXIT ;  /* 0x000000000000094d */ /* 0x006fea0003800000 */
[----:B------:R-:W-:Y:S02]  /*32a0*/  SHF.L.U32 R2, R2, 0x1f, RZ ;  /* 0x0000001f02027819 */ /* 0x000fe400000006ff */
[----:B------:R-:W-:-:S07]  /*32b0*/  MOV R0, UR7 ;  /* 0x0000000700007c02 */ /* 0x000fce0008000f00 */
.L_x_56:
[----:B-1----:R1:W2:Y:S02]  /*32c0*/  SYNCS.PHASECHK.TRANS64.TRYWAIT P0, [R0+URZ+0xa0], R2 ;  /* 0x0000a002000075a7 */ /* 0x0022a400080011ff */
[----:B--2---:R-:W-:Y:S05]  /*32d0*/  @!P0 NANOSLEEP.SYNCS 0x989680 ;  /* 0x009896800000895d */ /* 0x004fea0003900000 */
[----:B------:R-:W2:Y:S02]  /*32e0*/  @!P0 SYNCS.PHASECHK.TRANS64 P0, [R0+URZ+0xa0], R2 ;  /* 0x0000a002000085a7 */ /* 0x000ea400080010ff */
[----:B--2---:R-:W-:Y:S05]  /*32f0*/  @P0 EXIT ;  /* 0x000000000000094d */ /* 0x004fea0003800000 */
[----:B------:R-:W-:Y:S05]  /*3300*/  BRA `(.L_x_56) ;  /* 0xfffffffc00ec7947 */ /* 0x000fea000383ffff */
.L_x_49:
[----:B------:R-:W-:Y:S05]  /*3310*/  BRA.U UP5, `(.L_x_57) ;  /* 0x0000001505487547 */ /* 0x000fea000b800000 */
[----:B------:R-:W-:Y:S01]  /*3320*/  UMOV UR4, 0x40 ;  /* 0x0000004000047882 */ /* 0x000fe20000000000 */
[----:B------:R-:W-:Y:S01]  /*3330*/  NOP ;  /* 0x0000000000007918 */ /* 0x000fe20000000000 */
[----:B------:R-:W-:Y:S01]  /*3340*/  ULEA UR5, UR53, UR4, 0x18 ;  /* 0x0000000435057291 */ /* 0x000fe2000f8ec0ff */
[----:B------:R-:W-:Y:S02]  /*3350*/  UMOV UR6, 0x400 ;  /* 0x0000040000067882 */ /* 0x000fe40000000000 */
[----:B------:R-:W-:-:S06]  /*3360*/  ULEA UR6, UR53, UR6, 0x18 ;  /* 0x0000000635067291 */ /* 0x000fcc000f8ec0ff */
[----:B------:R-:W2:Y:S02]  /*3370*/  LDS.U8 R3, [UR5+0x1c] ;  /* 0x00001c05ff037984 */ /* 0x000ea40008000000 */
[----:B--2---:R-:W-:-:S13]  /*3380*/  ISETP.NE.AND P0, PT, R3, RZ, PT ;  /* 0x000000ff0300720c */ /* 0x004fda0003f05270 */
[----:B------:R-:W-:Y:S05]  /*3390*/  @P0 BRA `(.L_x_58) ;  /* 0x0000000400080947 */ /* 0x000fea0003800000 */
[----:B------:R-:W-:Y:S02]  /*33a0*/  UISETP.NE.U32.AND UP1, UPT, UR68, 0x1, UPT ;  /* 0x000000014400788c */ /* 0x000fe4000bf25070 */
[----:B------:R-:W-:-:S07]  /*33b0*/  UIADD3 UR7, UPT, UPT, UR5, 0x8, URZ ;  /* 0x0000000805077890 */ /* 0x000fce000fffe0ff */
[----:B------:R-:W-:Y:S05]  /*33c0*/  BRA.U !UP1, `(.L_x_59) ;  /* 0x00000001099c7547 */ /* 0x000fea000b800000 */
[----:B------:R-:W-:Y:S01]  /*33d0*/  ELECT P0, URZ, PT ;  /* 0x0000000000ff782f */ /* 0x000fe20003800000 */
[----:B------:R-:W-:-:S12]  /*33e0*/  BSSY B0, `(.L_x_59) ;  /* 0x0000025000007945 */ /* 0x000fd80003800000 */
[----:B------:R-:W-:Y:S05]  /*33f0*/  @!P0 BRA `(.L_x_60) ;  /* 0x00000000008c8947 */ /* 0x000fea0003800000 */
[----:B------:R-:W-:-:S05]  /*3400*/  UMOV UR4, 0x10 ;  /* 0x0000001000047882 */ /* 0x000fca0000000000 */
[----:B------:R-:W-:Y:S04]  /*3410*/  DEPBAR.LE SB2, 0x36 ;  /* 0x0000ad800000791a */ /* 0x000fe80000000000 */
[----:B------:R-:W2:Y:S02]  /*3420*/  UTCATOMSWS.2CTA.FIND_AND_SET.ALIGN UP0, UR4, UR4 ;  /* 0x00000004000475e3 */ /* 0x000ea40008200800 */
[----:B--2---:R-:W-:Y:S01]  /*3430*/  MOV R10, UR4 ;  /* 0x00000004000a7c02 */ /* 0x004fe20008000f00 */
[----:B------:R-:W-:Y:S06]  /*3440*/  BRA.U UP0, `(.L_x_61) ;  /* 0x0000000100187547 */ /* 0x000fec000b800000 */
.L_x_62:
[----:B------:R-:W-:Y:S05]  /*3450*/  NANOSLEEP 0x64 ;  /* 0x000000640000795d */ /* 0x000fea0003800000 */
[----:B------:R-:W-:-:S05]  /*3460*/  UMOV UR4, 0x10 ;  /* 0x0000001000047882 */ /* 0x000fca0000000000 */
[----:B------:R-:W-:Y:S04]  /*3470*/  DEPBAR.LE SB2, 0x36 ;  /* 0x0000ad800000791a */ /* 0x000fe80000000000 */
[----:B------:R-:W2:Y:S02]  /*3480*/  UTCATOMSWS.2CTA.FIND_AND_SET.ALIGN UP0, UR4, UR4 ;  /* 0x00000004000475e3 */ /* 0x000ea40008200800 */
[----:B--2---:R-:W-:Y:S01]  /*3490*/  MOV R10, UR4 ;  /* 0x00000004000a7c02 */ /* 0x004fe20008000f00 */
[----:B------:R-:W-:Y:S05]  /*34a0*/  BRA.U !UP0, `(.L_x_62) ;  /* 0xfffffffd08e87547 */ /* 0x000fea000b83ffff */
.L_x_61:
[----:B------:R-:W2:Y:S01]  /*34b0*/  LDS R6, [UR5+0x10] ;  /* 0x00001005ff067984 */ /* 0x000ea20008000800 */
[----:B------:R-:W-:Y:S01]  /*34c0*/  IMAD.U32 R3, RZ, RZ, UR6 ;  /* 0x00000006ff037e24 */ /* 0x000fe2000f8e00ff */
[----:B------:R-:W-:-:S03]  /*34d0*/  MOV R4, UR69 ;  /* 0x0000004500047c02 */ /* 0x000fc60008000f00 */
[----:B------:R-:W-:Y:S01]  /*34e0*/  VIADD R3, R3, 0x140 ;  /* 0x0000014003037836 */ /* 0x000fe20000000000 */
[----:B--2---:R-:W-:-:S04]  /*34f0*/  SHF.L.U32 R6, R6, 0x1f, RZ ;  /* 0x0000001f06067819 */ /* 0x004fc800000006ff */
[----:B------:R-:W2:Y:S02]  /*3500*/  SYNCS.PHASECHK.TRANS64.TRYWAIT P0, [UR5+0x8], R6 ;  /* 0x00000806ff0075a7 */ /* 0x000ea40008001105 */
[----:B--2---:R-:W-:Y:S05]  /*3510*/  @P0 BRA `(.L_x_63) ;  /* 0x0000000000080947 */ /* 0x004fea0003800000 */
[----:B------:R-:W2:Y:S02]  /*3520*/  SYNCS.PHASECHK.TRANS64.TRYWAIT P0, [UR5+0x8], R6 ;  /* 0x00000806ff0075a7 */ /* 0x000ea40008001105 */
[----:B--2---:R-:W-:Y:S05]  /*3530*/  @!P0 BRA `(.L_x_64) ;  /* 0x0000008400208947 */ /* 0x004fea0003800000 */
.L_x_63:
[----:B------:R-:W-:Y:S01]  /*3540*/  PRMT R4, R4, 0x654, R3 ;  /* 0x0000065404047816 */ /* 0x000fe20000000003 */
[----:B------:R-:W-:Y:S01]  /*3550*/  HFMA2 R3, -RZ, RZ, 0, 5.9604644775390625e-08 ;  /* 0x00000001ff037431 */ /* 0x000fe200000001ff */
[----:B------:R-:W-:Y:S01]  /*3560*/  UPRMT UR4, UR69, 0x654, UR7 ;  /* 0x0000065445047896 */ /* 0x000fe20008000007 */
[----:B------:R-:W-:Y:S02]  /*3570*/  IMAD.MOV.U32 R8, RZ, RZ, 0xffff ;  /* 0x0000ffffff087424 */ /* 0x000fe400078e00ff */
[----:B--2---:R-:W-:Y:S02]  /*3580*/  IMAD.MOV.U32 R6, RZ, RZ, 0x4 ;  /* 0x00000004ff067424 */ /* 0x004fe400078e00ff */
[----:B------:R-:W-:Y:S01]  /*3590*/  IMAD.SHL.U32 R9, R10, 0x20, RZ ;  /* 0x000000200a097824 */ /* 0x000fe200078e00ff */
[----:B------:R-:W-:Y:S02]  /*35a0*/  MOV R5, UR4 ;  /* 0x0000000400057c02 */ /* 0x000fe40008000f00 */
[-C--:B------:R-:W-:Y:S01]  /*35b0*/  SHF.L.U32 R8, R8, R10.reuse, RZ ;  /* 0x0000000a08087219 */ /* 0x080fe200000006ff */
[----:B------:R2:W-:Y:S01]  /*35c0*/  SYNCS.ARRIVE.TRANS64.RED RZ, [UR4], R6 ;  /* 0x00000006ffff79a7 */ /* 0x0005e20008000404 */
[----:B------:R-:W-:Y:S01]  /*35d0*/  SHF.L.U32 R7, R3, R10, RZ ;  /* 0x0000000a03077219 */ /* 0x000fe200000006ff */
[----:B------:R2:W-:Y:S04]  /*35e0*/  STS [UR6+0x140], R9 ;  /* 0x00014009ff007988 */ /* 0x0005e80008000806 */
[----:B------:R2:W-:Y:S04]  /*35f0*/  STAS [R4.64], R10 ;  /* 0x0000000a04007dbd */ /* 0x0005e8000c0008ff */
[----:B------:R2:W-:Y:S04]  /*3600*/  ATOMS.OR RZ, [UR5+0x14], R8 ;  /* 0x00001408ffff798c */ /* 0x0005e8000b000005 */
[----:B------:R2:W-:Y:S04]  /*3610*/  ATOMS.OR RZ, [UR5+0x18], R7 ;  /* 0x00001807ffff798c */ /* 0x0005e8000b000005 */
[----:B------:R2:W-:Y:S02]  /*3620*/  ATOMS.XOR RZ, [UR5+0x10], R3 ;  /* 0x00001003ffff798c */ /* 0x0005e4000b800005 */
.L_x_60:
[----:B-1----:R-:W-:Y:S05]  /*3630*/  BSYNC B0 ;  /* 0x0000000000007941 */ /* 0x002fea0003800000 */
.L_x_59:
[----:B------:R-:W-:Y:S05]  /*3640*/  BRA.U UP1, `(.L_x_65) ;  /* 0x00000001016c7547 */ /* 0x000fea000b800000 */
[----:B------:R-:W-:-:S03]  /*3650*/  UMOV UR4, 0xffffffff ;  /* 0xffffffff00047882 */ /* 0x000fc60000000000 */
[----:B------:R-:W-:Y:S05]  /*3660*/  BRA.DIV UR4, `(.L_x_66) ;  /* 0x0000008204ec7947 */ /* 0x000fea000b800000 */
[----:B------:R-:W-:-:S13]  /*3670*/  ELECT P0, URZ, PT ;  /* 0x0000000000ff782f */ /* 0x000fda0003800000 */
.L_x_204:
[----:B------:R-:W-:Y:S05]  /*3680*/  @!P0 BRA `(.L_x_65) ;  /* 0x00000000005c8947 */ /* 0x000fea0003800000 */
[----:B--2---:R-:W2:Y:S02]  /*3690*/  LDS R4, [UR5+0x10] ;  /* 0x00001005ff047984 */ /* 0x004ea40008000800 */
[----:B--2---:R-:W-:-:S04]  /*36a0*/  SHF.L.U32 R4, R4, 0x1f, RZ ;  /* 0x0000001f04047819 */ /* 0x004fc800000006ff */
[----:B------:R-:W2:Y:S02]  /*36b0*/  SYNCS.PHASECHK.TRANS64.TRYWAIT P0, [UR5+0x8], R4 ;  /* 0x00000804ff0075a7 */ /* 0x000ea40008001105 */
[----:B--2---:R-:W-:Y:S05]  /*36c0*/  @P0 BRA `(.L_x_67) ;  /* 0x0000000000080947 */ /* 0x004fea0003800000 */
[----:B------:R-:W2:Y:S02]  /*36d0*/  SYNCS.PHASECHK.TRANS64.TRYWAIT P0, [UR5+0x8], R4 ;  /* 0x00000804ff0075a7 */ /* 0x000ea40008001105 */
[----:B--2---:R-:W-:Y:S05]  /*36e0*/  @!P0 BRA `(.L_x_68) ;  /* 0x0000008000f08947 */ /* 0x004fea0003800000 */
.L_x_67:
[----:B------:R-:W3:Y:S01]  /*36f0*/  LDS R6, [UR6+0x140] ;  /* 0x00014006ff067984 */ /* 0x000ee20008000800 */
[----:B--2---:R-:W-:Y:S02]  /*3700*/  HFMA2 R3, -RZ, RZ, 0, 5.9604644775390625e-08 ;  /* 0x00000001ff037431 */ /* 0x004fe400000001ff */
[----:B------:R-:W-:Y:S01]  /*3710*/  IMAD.MOV.U32 R4, RZ, RZ, 0xffff ;  /* 0x0000ffffff047424 */ /* 0x000fe200078e00ff */
[----:B------:R-:W-:Y:S01]  /*3720*/  UPRMT UR4, UR69, 0x654, UR7 ;  /* 0x0000065445047896 */ /* 0x000fe20008000007 */
[----:B---3--:R-:W-:-:S03]  /*3730*/  IMAD.SHL.U32 R5, R6, 0x20, RZ ;  /* 0x0000002006057824 */ /* 0x008fc600078e00ff */
[-C--:B------:R-:W-:Y:S02]  /*3740*/  SHF.L.U32 R4, R4, R6.reuse, RZ ;  /* 0x0000000604047219 */ /* 0x080fe400000006ff */
[----:B------:R-:W-:Y:S01]  /*3750*/  SHF.L.U32 R6, R3, R6, RZ ;  /* 0x0000000603067219 */ /* 0x000fe200000006ff */
[----:B------:R3:W-:Y:S04]  /*3760*/  STS [UR6+0x140], R5 ;  /* 0x00014005ff007988 */ /* 0x0007e80008000806 */
[----:B------:R3:W-:Y:S04]  /*3770*/  ATOMS.OR RZ, [UR5+0x14], R4 ;  /* 0x00001404ffff798c */ /* 0x0007e8000b000005 */
[----:B------:R3:W-:Y:S01]  /*3780*/  ATOMS.OR RZ, [UR5+0x18], R6 ;  /* 0x00001806ffff798c */ /* 0x0007e2000b000005 */
[----:B------:R-:W-:Y:S03]  /*3790*/  SYNCS.ARRIVE.TRANS64.RED.A1T0 RZ, [UR4], RZ ;  /* 0x000000ffffff79a7 */ /* 0x000fe60008100404 */
[----:B------:R3:W-:Y:S01]  /*37a0*/  ATOMS.XOR RZ, [UR5+0x10], R3 ;  /* 0x00001003ffff798c */ /* 0x0007e2000b800005 */
[----:B------:R-:W-:Y:S05]  /*37b0*/  BRA `(.L_x_65) ;  /* 0x0000000000107947 */ /* 0x000fea0003800000 */
.L_x_58:
[----:B------:R-:W-:Y:S02]  /*37c0*/  MOV R3, 0xffffffff ;  /* 0xffffffff00037802 */ /* 0x000fe40000000f00 */
[----:B------:R-:W-:-:S03]  /*37d0*/  MOV R4, 0x3800 ;  /* 0x0000380000047802 */ /* 0x000fc60000000f00 */
[----:B------:R2:W-:Y:S04]  /*37e0*/  STS [UR6+0x140], R3 ;  /* 0x00014003ff007988 */ /* 0x0005e80008000806 */
[----:B-12--5:R-:W-:Y:S05]  /*37f0*/  CALL.REL.NOINC `($__internal_1_$__cuda_sm10x_tcgen05_guardrail_trap_phase_invalid_during_alloc) ;  /* 0x0000008c00747944 */ /* 0x026fea0003c00000 */
.L_x_65:
[----:B------:R-:W-:Y:S05]  /*3800*/  WARPSYNC.ALL ;  /* 0x0000000000007948 */ /* 0x000fea0003800000 */
[----:B------:R-:W4:Y:S01]  /*3810*/  S2UR UR4, SR_CgaCtaId ;  /* 0x00000000000479c3 */ /* 0x000f220000008800 */
[----:B------:R-:W-:Y:S01]  /*3820*/  UMOV UR41, 0x400 ;  /* 0x0000040000297882 */ /* 0x000fe20000000000 */
[----:B------:R-:W-:-:S06]  /*3830*/  NOP ;  /* 0x0000000000007918 */ /* 0x000fcc0000000000 */
[----:B------:R-:W-:Y:S06]  /*3840*/  BAR.ARV 0x6, 0xa0 ;  /* 0x0182800000007b1d */ /* 0x000fec0000002000 */
[----:B------:R-:W1:Y:S01]  /*3850*/  LDCU UR6, c[0x0][0x38c] ;  /* 0x00007180ff0677ac */ /* 0x000e620008000800 */
[----:B------:R-:W-:Y:S01]  /*3860*/  LOP3.LUT R0, R0, 0xffff, RZ, 0xc0, !PT ;  /* 0x0000ffff00007812 */ /* 0x000fe200078ec0ff */
[----:B--2---:R-:W-:Y:S01]  /*3870*/  IMAD.MOV.U32 R9, RZ, RZ, 0x1 ;  /* 0x00000001ff097424 */ /* 0x004fe200078e00ff */
[----:B------:R-:W-:Y:S01]  /*3880*/  LOP3.LUT R2, R2, 0xffff, RZ, 0xc0, !PT ;  /* 0x0000ffff02027812 */ /* 0x000fe200078ec0ff */
[----:B------:R-:W-:Y:S01]  /*3890*/  IMAD.MOV.U32 R8, RZ, RZ, RZ ;  /* 0x000000ffff087224 */ /* 0x000fe200078e00ff */
[----:B------:R-:W-:Y:S01]  /*38a0*/  R2UR UR65, R0 ;  /* 0x00000000004172ca */ /* 0x000fe200000e0000 */
[----:B------:R-:W-:Y:S01]  /*38b0*/  UMOV UR47, URZ ;  /* 0x000000ff002f7c82 */ /* 0x000fe20008000000 */
[----:B------:R-:W-:Y:S01]  /*38c0*/  R2UR UR43, R2 ;  /* 0x00000000022b72ca */ /* 0x000fe200000e0000 */
[----:B------:R-:W-:Y:S01]  /*38d0*/  UMOV UR38, URZ ;  /* 0x000000ff00267c82 */ /* 0x000fe20008000000 */
[----:B------:R-:W-:Y:S01]  /*38e0*/  UMOV UR37, URZ ;  /* 0x000000ff00257c82 */ /* 0x000fe20008000000 */
[----:B----4-:R-:W-:-:S02]  /*38f0*/  ULEA UR41, UR4, UR41, 0x18 ;  /* 0x0000002904297291 */ /* 0x010fc4000f8ec0ff */
[----:B------:R-:W-:Y:S02]  /*3900*/  UISETP.NE.AND UP3, UPT, UR68, URZ, UPT ;  /* 0x000000ff4400728c */ /* 0x000fe4000bf65270 */
[----:B------:R-:W-:Y:S02]  /*3910*/  UIADD3 UR5, UPT, UPT, UR41, 0x8400, URZ ;  /* 0x0000840029057890 */ /* 0x000fe4000fffe0ff */
[----:B------:R-:W-:Y:S02]  /*3920*/  UIADD3 UR4, UPT, UPT, UR41, 0x18400, URZ ;  /* 0x0001840029047890 */ /* 0x000fe4000fffe0ff */
[----:B-1----:R-:W-:Y:S01]  /*3930*/  UIADD3 UR6, UPT, UPT, UR6, 0x3f, URZ ;  /* 0x0000003f06067890 */ /* 0x002fe2000fffe0ff */
[----:B---3--:R-:W1:Y:S01]  /*3940*/  LDS R3, [UR41+0x140] ;  /* 0x00014029ff037984 */ /* 0x008e620008000800 */
[----:B------:R-:W-:Y:S02]  /*3950*/  USHF.R.U32.HI UR5, URZ, 0x4, UR5 ;  /* 0x00000004ff057899 */ /* 0x000fe40008011605 */
[----:B------:R-:W-:-:S02]  /*3960*/  USHF.R.S32.HI UR64, URZ, 0x1f, UR6 ;  /* 0x0000001fff407899 */ /* 0x000fc40008011406 */
[----:B------:R-:W-:Y:S02]  /*3970*/  USHF.R.U32.HI UR4, URZ, 0x4, UR4 ;  /* 0x00000004ff047899 */ /* 0x000fe40008011604 */
[----:B------:R-:W-:Y:S02]  /*3980*/  ULEA.HI UR64, UR64, UR6, URZ, 0x6 ;  /* 0x0000000640407291 */ /* 0x000fe4000f8f30ff */
[----:B------:R-:W-:Y:S02]  /*3990*/  ULOP3.LUT UR5, UR5, 0x3fff, URZ, 0xc0, !UPT ;  /* 0x00003fff05057892 */ /* 0x000fe4000f8ec0ff */
[----:B------:R-:W-:Y:S02]  /*39a0*/  USHF.R.S32.HI UR64, URZ, 0x6, UR64 ;  /* 0x00000006ff407899 */ /* 0x000fe40008011440 */
[----:B------:R-:W-:Y:S02]  /*39b0*/  ULOP3.LUT UR45, UR4, 0x3fff, URZ, 0xc0, !UPT ;  /* 0x00003fff042d7892 */ /* 0x000fe4000f8ec0ff */
[----:B------:R-:W-:Y:S01]  /*39c0*/  UISETP.LT.AND UP0, UPT, UR64, 0x1, UPT ;  /* 0x000000014000788c */ /* 0x000fe2000bf01270 */
[----:B------:R-:W-:Y:S01]  /*39d0*/  UMOV UR62, 0x0 ;  /* 0x00000000003e7882 */ /* 0x000fe20000000000 */
        /* <DEDUP_REMOVED lines=9> */
[----:B------:R-:W-:-:S02]  /*3a70*/  ULOP3.LUT UR44, UR5, 0x10000, URZ, 0xfc, !UPT ;  /* 0x00010000052c7892 */ /* 0x000fc4000f8efcff */
[----:B------:R-:W-:Y:S02]  /*3a80*/  ULOP3.LUT UR45, UR45, 0x10000, URZ, 0xfc, !UPT ;  /* 0x000100002d2d7892 */ /* 0x000fe4000f8efcff */
[----:B------:R-:W-:Y:S01]  /*3a90*/  USEL UR66, UR64, 0x1, !UP0 ;  /* 0x0000000140427887 */ /* 0x000fe2000c000000 */
[----:B------:R-:W-:Y:S01]  /*3aa0*/  UMOV UR52, 0x0 ;  /* 0x0000000000347882 */ /* 0x000fe20000000000 */
[----:B------:R-:W-:Y:S01]  /*3ab0*/  UMOV UR53, 0x8400910 ;  /* 0x0840091000357882 */ /* 0x000fe20000000000 */
[----:B------:R-:W-:Y:S01]  /*3ac0*/  UMOV UR50, 0x0 ;  /* 0x0000000000327882 */ /* 0x000fe20000000000 */
[----:B------:R-:W-:Y:S01]  /*3ad0*/  UMOV UR51, 0x8400910 ;  /* 0x0840091000337882 */ /* 0x000fe20000000000 */
[----:B------:R-:W-:Y:S01]  /*3ae0*/  UMOV UR48, 0x0 ;  /* 0x0000000000307882 */ /* 0x000fe20000000000 */
[----:B------:R-:W-:Y:S01]  /*3af0*/  UMOV UR49, 0x8400910 ;  /* 0x0840091000317882 */ /* 0x000fe20000000000 */
[----:B-1----:R-:W-:Y:S02]  /*3b00*/  R2UR UR67, R3 ;  /* 0x00000000034372ca */ /* 0x002fe400000e0000 */
[----:B------:R-:W-:-:S13]  /*3b10*/  CS2R R2, SRZ ;  /* 0x0000000000027805 */ /* 0x000fda000001ff00 */
.L_x_76:
[C---:B------:R-:W-:Y:S02]  /*3b20*/  LEA R0, R8.reuse, UR41, 0x3 ;  /* 0x0000002908007c11 */ /* 0x040fe4000f8e18ff */
[----:B------:R-:W-:Y:S02]  /*3b30*/  SHF.L.U32 R4, R3, 0x1f, RZ ;  /* 0x0000001f03047819 */ /* 0x000fe400000006ff */
[----:B------:R-:W-:Y:S02]  /*3b40*/  LEA R5, R8, UR41, 0x4 ;  /* 0x0000002908057c11 */ /* 0x000fe4000f8e20ff */
[----:B------:R-:W1:Y:S02]  /*3b50*/  SYNCS.PHASECHK.TRANS64.TRYWAIT P0, [R0+URZ+0x90], R4 ;  /* 0x00009004000075a7 */ /* 0x000e6400080011ff */
[----:B-1-3--:R-:W-:Y:S05]  /*3b60*/  @!P0 BRA `(.L_x_69) ;  /* 0x0000007c00e88947 */ /* 0x00afea0003800000 */
.L_x_205:
[----:B-1----:R-:W1:Y:S01]  /*3b70*/  LDS.128 R4, [R5+0x120] ;  /* 0x0001200005047984 */ /* 0x002e620000000c00 */
[----:B------:R-:W-:Y:S02]  /*3b80*/  VIADD R0, R0, 0xa0 ;  /* 0x000000a000007836 */ /* 0x000fe40000000000 */
[----:B------:R-:W-:Y:S01]  /*3b90*/  VIADD R8, R8, 0x1 ;  /* 0x0000000108087836 */ /* 0x000fe20000000000 */
[----:B------:R-:W-:Y:S01]  /*3ba0*/  @!PT LDS RZ, [RZ] ;  /* 0x00000000fffff984 */ /* 0x000fe20000000800 */
[----:B------:R-:W-:Y:S01]  /*3bb0*/  @!PT LDS RZ, [RZ] ;  /* 0x00000000fffff984 */ /* 0x000fe20000000800 */
[----:B------:R-:W-:Y:S01]  /*3bc0*/  @!PT LDS RZ, [RZ] ;  /* 0x00000000fffff984 */ /* 0x000fe20000000800 */
[----:B------:R-:W-:Y:S01]  /*3bd0*/  @!PT LDS RZ, [RZ] ;  /* 0x00000000fffff984 */ /* 0x000fe20000000800 */
[----:B------:R2:W-:Y:S06]  /*3be0*/  MEMBAR.ALL.CTA ;  /* 0x0000000000007992 */ /* 0x0005ec0000008000 */
[----:B--2---:R-:W2:Y:S01]  /*3bf0*/  FENCE.VIEW.ASYNC.S ;  /* 0x00000000000073c6 */ /* 0x004ea20000000000 */
[----:B------:R-:W-:-:S04]  /*3c00*/  PRMT R0, RZ, 0x654, R0 ;  /* 0x00000654ff007816 */ /* 0x000fc80000000000 */
[----:B--2---:R2:W-:Y:S01]  /*3c10*/  SYNCS.ARRIVE.TRANS64.RED.A1T0 RZ, [R0+URZ], RZ ;  /* 0x000000ff00ff79a7 */ /* 0x0045e200081004ff */
[----:B-1----:R-:W-:Y:S01]  /*3c20*/  LOP3.LUT P1, RZ, R6, 0x1, RZ, 0xc0, !PT ;  /* 0x0000000106ff7812 */ /* 0x002fe2000782c0ff */
[----:B--2---:R-:W-:-:S12]  /*3c30*/  BRA.U UP3, `(.L_x_70) ;  /* 0x0000000503587547 */ /* 0x004fd8000b800000 */
[----:B------:R-:W1:Y:S01]  /*3c40*/  LDCU UR4, c[0x0][0x38c] ;  /* 0x00007180ff0477ac */ /* 0x000e620008000800 */
[----:B------:R-:W-:Y:S02]  /*3c50*/  PLOP3.LUT P2, PT, PT, PT, PT, 0x80, 0x8 ;  /* 0x000000000008781c */ /* 0x000fe40003f4f070 */
[----:B------:R-:W-:Y:S01]  /*3c60*/  SHF.L.U32 R4, R9, 0x1f, RZ ;  /* 0x0000001f09047819 */ /* 0x000fe200000006ff */
[----:B------:R-:W-:Y:S02]  /*3c70*/  ULEA UR46, UR47, UR41, 0x3 ;  /* 0x000000292f2e7291 */ /* 0x000fe4000f8e18ff */
[----:B------:R-:W-:Y:S02]  /*3c80*/  ULEA UR36, UR47, UR67, 0x7 ;  /* 0x000000432f247291 */ /* 0x000fe4000f8e38ff */
[----:B-1----:R-:W-:-:S06]  /*3c90*/  UISETP.GE.AND UP0, UPT, UR4, 0x1, UPT ;  /* 0x000000010400788c */ /* 0x002fcc000bf06270 */
[----:B------:R-:W-:-:S05]  /*3ca0*/  PLOP3.LUT P0, PT, PT, PT, UP0, 0x80, 0x8 ;  /* 0x000000000008781c */ /* 0x000fca0003f0f008 */
[----:B------:R-:W-:-:S08]  /*3cb0*/  @UP0 ULEA UR4, UR38, UR41, 0x3 ;  /* 0x0000002926040291 */ /* 0x000fd0000f8e18ff */
[----:B------:R-:W-:-:S04]  /*3cc0*/  @P0 SHF.L.U32 R0, R2, 0x1f, RZ ;  /* 0x0000001f02000819 */ /* 0x000fc800000006ff */
[----:B------:R1:W2:Y:S01]  /*3cd0*/  @P0 SYNCS.PHASECHK.TRANS64.TRYWAIT P2, [UR4], R0 ;  /* 0x00000000ff0005a7 */ /* 0x0002a20008041104 */
[----:B------:R-:W3:Y:S02]  /*3ce0*/  SYNCS.PHASECHK.TRANS64.TRYWAIT P0, [UR46+0xd0], R4 ;  /* 0x0000d004ff0075a7 */ /* 0x000ee4000800112e */
[----:B-123--:R-:W-:Y:S05]  /*3cf0*/  @!P0 BRA `(.L_x_71) ;  /* 0x0000007c00988947 */ /* 0x00efea0003800000 */
.L_x_207:
[----:B------:R-:W-:Y:S01]  /*3d00*/  UMOV UR42, UR37 ;  /* 0x00000025002a7c82 */ /* 0x000fe20008000000 */
[----:B------:R-:W-:Y:S05]  /*3d10*/  BRA.U !UP0, `(.L_x_72) ;  /* 0x0000000508107547 */ /* 0x000fea000b800000 */
[----:B------:R-:W-:Y:S02]  /*3d20*/  UIADD3 UR42, UPT, UPT, UR66, UR37, URZ ;  /* 0x00000025422a7290 */ /* 0x000fe4000fffe0ff */
[----:B------:R-:W-:Y:S01]  /*3d30*/  UPLOP3.LUT UP2, UPT, UPT, UPT, UPT, 0x40, 0x4 ;  /* 0x000000000004789c */ /* 0x000fe20003f4e870 */
[----:B------:R-:W-:Y:S01]  /*3d40*/  UMOV UR39, UR64 ;  /* 0x0000004000277c82 */ /* 0x000fe20008000000 */
[----:B------:R-:W-:-:S09]  /*3d50*/  UMOV UR5, UR38 ;  /* 0x0000002600057c82 */ /* 0x000fd20008000000 */
.L_x_75:
[----:B------:R-:W-:Y:S01]  /*3d60*/  ULEA UR7, UR5, UR41, 0x3 ;  /* 0x0000002905077291 */ /* 0x000fe2000f8e18ff */
[----:B--23--:R-:W-:Y:S11]  /*3d70*/  @P2 BRA `(.L_x_73) ;  /* 0x00000000000c2947 */ /* 0x00cff60003800000 */
[----:B-1----:R-:W-:Y:S04]  /*3d80*/  SHF.L.U32 R4, R2, 0x1f, RZ ;  /* 0x0000001f02047819 */ /* 0x002fe800000006ff */
[----:B------:R-:W1:Y:S02]  /*3d90*/  SYNCS.PHASECHK.TRANS64.TRYWAIT P0, [UR7], R4 ;  /* 0x00000004ff0075a7 */ /* 0x000e640008001107 */
[----:B-1----:R-:W-:Y:S05]  /*3da0*/  @!P0 BRA `(.L_x_74) ;  /* 0x0000007c00848947 */ /* 0x002fea0003800000 */
.L_x_73:
[----:B------:R-:W-:Y:S01]  /*3db0*/  UISETP.NE.AND UP0, UPT, UR39, 0x1, UPT ;  /* 0x000000012700788c */ /* 0x000fe2000bf05270 */
[----:B------:R-:W-:Y:S01]  /*3dc0*/  PLOP3.LUT P2, PT, PT, PT, PT, 0x80, 0x8 ;  /* 0x000000000008781c */ /* 0x000fe20003f4f070 */
[----:B------:R-:W-:Y:S02]  /*3dd0*/  UIADD3 UR4, UPT, UPT, UR5, 0x1, URZ ;  /* 0x0000000105047890 */ /* 0x000fe4000fffe0ff */
[----:B------:R-:W-:Y:S02]  /*3de0*/  UIADD3 UR40, UPT, UPT, UR7, 0x20, URZ ;  /* 0x0000002007287890 */ /* 0x000fe4000fffe0ff */
[----:B------:R-:W-:Y:S01]  /*3df0*/  UISETP.NE.AND UP1, UPT, UR4, 0x4, UPT ;  /* 0x000000040400788c */ /* 0x000fe2000bf25270 */
[----:B------:R-:W-:Y:S01]  /*3e00*/  PLOP3.LUT P0, PT, PT, PT, UP0, 0x80, 0x8 ;  /* 0x000000000008781c */ /* 0x000fe20003f0f008 */
[----:B------:R-:W-:Y:S02]  /*3e10*/  UIADD3 UR37, UPT, UPT, UR37, 0x1, URZ ;  /* 0x0000000125257890 */ /* 0x000fe4000fffe0ff */
[----:B------:R-:W-:Y:S02]  /*3e20*/  USEL UR6, URZ, 0x1, UP1 ;  /* 0x00000001ff067887 */ /* 0x000fe40008800000 */
[----:B------:R-:W-:Y:S02]  /*3e30*/  USEL UR38, UR4, URZ, UP1 ;  /* 0x000000ff04267287 */ /* 0x000fe40008800000 */
[----:B------:R-:W-:Y:S02]  /*3e40*/  UIADD3 UR39, UPT, UPT, UR39, -0x1, URZ ;  /* 0xffffffff27277890 */ /* 0x000fe4000fffe0ff */
[----:B------:R-:W-:Y:S01]  /*3e50*/  @UP0 ULEA UR4, UR38, UR41, 0x3 ;  /* 0x0000002926040291 */ /* 0x000fe2000f8e18ff */
[----:B------:R-:W-:Y:S01]  /*3e60*/  LOP3.LUT R2, R2, UR6, RZ, 0x3c, !PT ;  /* 0x0000000602027c12 */ /* 0x000fe2000f8e3cff */
[----:B------:R-:W-:Y:S02]  /*3e70*/  ULEA UR6, UR5, UR45, 0xb ;  /* 0x0000002d05067291 */ /* 0x000fe4000f8e58ff */
[----:B------:R-:W-:Y:S01]  /*3e80*/  UISETP.NE.AND UP0, UPT, UR37, UR42, UPT ;  /* 0x0000002a2500728c */ /* 0x000fe2000bf05270 */
[----:B-1----:R-:W-:Y:S01]  /*3e90*/  @P0 SHF.L.U32 R0, R2, 0x1f, RZ ;  /* 0x0000001f02000819 */ /* 0x002fe200000006ff */
[----:B------:R-:W-:Y:S02]  /*3ea0*/  UIADD3 UR34, UPT, UPT, UR6, 0x2, URZ ;  /* 0x0000000206227890 */ /* 0x000fe4000fffe0ff */
[----:B------:R-:W-:Y:S01]  /*3eb0*/  UIADD3 UR30, UPT, UPT, UR6, 0x4, URZ ;  /* 0x00000004061e7890 */ /* 0x000fe2000fffe0ff */
[----:B------:R2:W3:Y:S01]  /*3ec0*/  @P0 SYNCS.PHASECHK.TRANS64.TRYWAIT P2, [UR4], R0 ;  /* 0x00000000ff0005a7 */ /* 0x0004e20008041104 */
[----:B------:R-:W-:Y:S02]  /*3ed0*/  ULEA UR4, UR5, UR44, 0xa ;  /* 0x0000002c05047291 */ /* 0x000fe4000f8e50ff */
[----:B------:R-:W-:Y:S02]  /*3ee0*/  UIADD3 UR26, UPT, UPT, UR6, 0x6, URZ ;  /* 0x00000006061a7890 */ /* 0x000fe4000fffe0ff */
        /* <DEDUP_REMOVED lines=10> */
[----:B------:R-:W-:Y:S01]  /*3f90*/  UIADD3 UR8, UPT, UPT, UR4, 0x206, URZ ;  /* 0x0000020604087890 */ /* 0x000fe2000fffe0ff */
[----:B------:R-:W-:Y:S01]  /*3fa0*/  UMOV UR7, 0x40004040 ;  /* 0x4000404000077882 */ /* 0x000fe20000000000 */
[----:B------:R-:W-:Y:S01]  /*3fb0*/  UMOV UR5, 0x40004040 ;  /* 0x4000404000057882 */ /* 0x000fe20000000000 */
[----:B------:R-:W-:Y:S01]  /*3fc0*/  UMOV UR35, 0x40004040 ;  /* 0x4000404000237882 */ /* 0x000fe20000000000 */
[----:B------:R1:W-:Y:S01]  /*3fd0*/  UTCHMMA.2CTA gdesc[UR4], gdesc[UR6], tmem[UR36], tmem[UR62], idesc[UR63], UP2 ;  /* 0x00ff3e06040075ea */ /* 0x0003e20009200024 */
[----:B------:R-:W-:Y:S01]  /*3fe0*/  UPLOP3.LUT UP2, UPT, UPT, UPT, UPT, 0x80, 0x8 ;  /* 0x000000000008789c */ /* 0x000fe20003f4f070 */
[----:B------:R-:W-:Y:S01]  /*3ff0*/  UMOV UR33, 0x40004040 ;  /* 0x4000404000217882 */ /* 0x000fe20000000000 */
[----:B------:R-:W-:Y:S01]  /*4000*/  UMOV UR31, 0x40004040 ;  /* 0x40004040001f7882 */ /* 0x000fe20000000000 */
[----:B------:R2:W-:Y:S01]  /*4010*/  UTCHMMA.2CTA gdesc[UR32], gdesc[UR34], tmem[UR36], tmem[UR60], idesc[UR61], UPT ;  /* 0x00ff3c22200075ea */ /* 0x0005e2000ba00024 */
        /* <DEDUP_REMOVED lines=14> */
[----:B------:R-:W-:Y:S01]  /*4100*/  UMOV UR9, 0x40004040 ;  /* 0x4000404000097882 */ /* 0x000fe20000000000 */
[----:B------:R2:W-:Y:S01]  /*4110*/  UTCHMMA.2CTA gdesc[UR12], gdesc[UR14], tmem[UR36], tmem[UR50], idesc[UR51], UPT ;  /* 0x00ff320e0c0075ea */ /* 0x0005e2000ba00024 */
[----:B------:R2:W-:Y:S01]  /*4120*/  UTCHMMA.2CTA gdesc[UR8], gdesc[UR10], tmem[UR36], tmem[UR48], idesc[UR49], UPT ;  /* 0x00ff300a080075ea */ /* 0x0005e2000ba00024 */
[----:B------:R2:W-:Y:S01]  /*4130*/  UTCBAR.2CTA.MULTICAST [UR40], URZ, UR43 ;  /* 0x000000ff280073e9 */ /* 0x0005e2000820082b */
[----:B-1----:R-:W-:Y:S01]  /*4140*/  UMOV UR5, UR38 ;  /* 0x0000002600057c82 */ /* 0x002fe20008000000 */
[----:B------:R-:W-:Y:S05]  /*4150*/  BRA.U UP0, `(.L_x_75) ;  /* 0xfffffffd00007547 */ /* 0x000fea000b83ffff */
.L_x_72:
[----:B------:R-:W-:Y:S01]  /*4160*/  UIADD3 UR4, UPT, UPT, UR46, 0xb0, URZ ;  /* 0x000000b02e047890 */ /* 0x000fe2000fffe0ff */
[----:B------:R-:W-:-:S08]  /*4170*/  UMOV UR37, UR42 ;  /* 0x0000002a00257c82 */ /* 0x000fd00008000000 */
[----:B------:R4:W-:Y:S01]  /*4180*/  UTCBAR.2CTA.MULTICAST [UR4], URZ, UR65 ;  /* 0x000000ff040073e9 */ /* 0x0009e20008200841 */
[----:B------:R-:W-:Y:S02]  /*4190*/  NOP ;  /* 0x0000000000007918 */ /* 0x000fe40000000000 */
.L_x_70:
[----:B----4-:R-:W-:Y:S01]  /*41a0*/  UIADD3 UR4, UPT, UPT, UR47, 0x1, URZ ;  /* 0x000000012f047890 */ /* 0x010fe2000fffe0ff */
[----:B------:R-:W-:-:S03]  /*41b0*/  ISETP.NE.AND P0, PT, R8, 0x2, PT ;  /* 0x000000020800780c */ /* 0x000fc60003f05270 */
[----:B------:R-:W-:Y:S01]  /*41c0*/  UISETP.NE.AND UP0, UPT, UR4, 0x4, UPT ;  /* 0x000000040400788c */ /* 0x000fe2000bf05270 */
[----:B-12---:R-:W-:Y:S02]  /*41d0*/  SEL R0, RZ, 0x1, P0 ;  /* 0x00000001ff007807 */ /* 0x006fe40000000000 */
[----:B------:R-:W-:Y:S01]  /*41e0*/  SEL R8, R8, RZ, P0 ;  /* 0x000000ff08087207 */ /* 0x000fe20000000000 */
[----:B------:R-:W-:Y:S01]  /*41f0*/  USEL UR5, URZ, 0x1, UP0 ;  /* 0x00000001ff057887 */ /* 0x000fe20008000000 */
[----:B------:R-:W-:Y:S01]  /*4200*/  LOP3.LUT R3, R3, R0, RZ, 0x3c, !PT ;  /* 0x0000000003037212 */ /* 0x000fe200078e3cff */
[----:B------:R-:W-:-:S04]  /*4210*/  USEL UR47, UR4, URZ, UP0 ;  /* 0x000000ff042f7287 */ /* 0x000fc80008000000 */
[----:B------:R-:W-:Y:S01]  /*4220*/  LOP3.LUT R9, R9, UR5, RZ, 0x3c, !PT ;  /* 0x0000000509097c12 */ /* 0x000fe2000f8e3cff */
[----:B------:R-:W-:Y:S07]  /*4230*/  @P1 BRA `(.L_x_76) ;  /* 0xfffffff800381947 */ /* 0x000fee000383ffff */
[----:B------:R-:W1:Y:S01]  /*4240*/  S2UR UR8, SR_CgaCtaId ;  /* 0x00000000000879c3 */ /* 0x000e620000008800 */
[----:B------:R-:W-:Y:S01]  /*4250*/  ELECT P0, URZ, PT ;  /* 0x0000000000ff782f */ /* 0x000fe20003800000 */
[----:B------:R-:W-:Y:S01]  /*4260*/  HFMA2 R0, -RZ, RZ, 0, 5.9604644775390625e-08 ;  /* 0x00000001ff007431 */ /* 0x000fe200000001ff */
[----:B------:R-:W-:-:S05]  /*4270*/  UMOV UR4, 0x40 ;  /* 0x0000004000047882 */ /* 0x000fca0000000000 */
[----:B------:R-:W-:Y:S01]  /*4280*/  UVIRTCOUNT.DEALLOC.SMPOOL 0x80 ;  /* 0x000000800000784c */ /* 0x000fe20000000000 */
[----:B------:R-:W-:Y:S02]  /*4290*/  UISETP.NE.AND UP1, UPT, UR68, URZ, UPT ;  /* 0x000000ff4400728c */ /* 0x000fe4000bf25270 */
[----:B-1----:R-:W-:-:S09]  /*42a0*/  ULEA UR8, UR8, UR4, 0x18 ;  /* 0x0000000408087291 */ /* 0x002fd2000f8ec0ff */
[----:B------:R1:W-:Y:S01]  /*42b0*/  @P0 STS.U8 [UR8+0x1c], R0 ;  /* 0x00001c00ff000988 */ /* 0x0003e20008000008 */
[----:B------:R-:W-:Y:S05]  /*42c0*/  BRA.U UP1, `(.L_x_77) ;  /* 0x0000000101a07547 */ /* 0x000fea000b800000 */
[----:B------:R-:W-:Y:S01]  /*42d0*/  UIADD3 UR7, UPT, UPT, UR41, 0xd0, URZ ;  /* 0x000000d029077890 */ /* 0x000fe2000fffe0ff */
[----:B------:R-:W-:-:S03]  /*42e0*/  SHF.L.U32 R2, R9, 0x1f, RZ ;  /* 0x0000001f09027819 */ /* 0x000fc600000006ff */
[----:B------:R-:W-:-:S09]  /*42f0*/  ULEA UR4, UR47, UR7, 0x3 ;  /* 0x000000072f047291 */ /* 0x000fd2000f8e18ff */
[----:B------:R-:W2:Y:S02]  /*4300*/  SYNCS.PHASECHK.TRANS64.TRYWAIT P0, [UR4], R2 ;  /* 0x00000002ff0075a7 */ /* 0x000ea40008001104 */
[----:B--2---:R-:W-:Y:S05]  /*4310*/  @!P0 BRA `(.L_x_78) ;  /* 0x0000007800408947 */ /* 0x004fea0003800000 */
.L_x_210:
        /* <DEDUP_REMOVED lines=9> */
.L_x_212:
        /* <DEDUP_REMOVED lines=9> */
.L_x_214:
[----:B------:R-:W-:-:S04]  /*4440*/  UIADD3 UR4, UPT, UPT, UR4, 0x1, URZ ;  /* 0x0000000104047890 */ /* 0x000fc8000fffe0ff */
[----:B------:R-:W-:-:S04]  /*4450*/  UISETP.NE.AND UP0, UPT, UR4, 0x4, UPT ;  /* 0x000000040400788c */ /* 0x000fc8000bf05270 */
[----:B------:R-:W-:Y:S02]  /*4460*/  USEL UR5, URZ, 0x1, UP0 ;  /* 0x00000001ff057887 */ /* 0x000fe40008000000 */
[----:B------:R-:W-:-:S04]  /*4470*/  USEL UR4, UR4, URZ, UP0 ;  /* 0x000000ff04047287 */ /* 0x000fc80008000000 */
[----:B------:R-:W-:Y:S01]  /*4480*/  ULEA UR4, UR4, UR7, 0x3 ;  /* 0x0000000704047291 */ /* 0x000fe2000f8e18ff */
[----:B------:R-:W-:-:S04]  /*4490*/  LOP3.LUT R2, R2, UR5, RZ, 0x3c, !PT ;  /* 0x0000000502027c12 */ /* 0x000fc8000f8e3cff */
[----:B------:R-:W-:Y:S01]  /*44a0*/  SHF.L.U32 R2, R2, 0x1f, RZ ;  /* 0x0000001f02027819 */ /* 0x000fe200000006ff */
[----:B-1----:R-:W-:-:S04]  /*44b0*/  IMAD.U32 R0, RZ, RZ, UR4 ;  /* 0x00000004ff007e24 */ /* 0x002fc8000f8e00ff */
[----:B------:R1:W2:Y:S03]  /*44c0*/  SYNCS.PHASECHK.TRANS64.TRYWAIT P0, [R0+URZ], R2 ;  /* 0x00000002000075a7 */ /* 0x0002a600080011ff */
[----:B--2---:R-:W-:Y:S05]  /*44d0*/  @!P0 NANOSLEEP.SYNCS 0x989680 ;  /* 0x009896800000895d */ /* 0x004fea0003900000 */
[----:B------:R-:W2:Y:S02]  /*44e0*/  @!P0 SYNCS.PHASECHK.TRANS64 P0, [R0+URZ], R2 ;  /* 0x00000002000085a7 */ /* 0x000ea400080010ff */
[----:B--2---:R-:W-:Y:S05]  /*44f0*/  @P0 BRA `(.L_x_81) ;  /* 0x0000000000200947 */ /* 0x004fea0003800000 */
.L_x_82:
[----:B--2---:R2:W4:Y:S02]  /*4500*/  SYNCS.PHASECHK.TRANS64.TRYWAIT P0, [R0+URZ], R2 ;  /* 0x00000002000075a7 */ /* 0x00452400080011ff */
[----:B----4-:R-:W-:Y:S05]  /*4510*/  @!P0 NANOSLEEP.SYNCS 0x989680 ;  /* 0x009896800000895d */ /* 0x010fea0003900000 */
[----:B------:R-:W4:Y:S02]  /*4520*/  @!P0 SYNCS.PHASECHK.TRANS64 P0, [R0+URZ], R2 ;  /* 0x00000002000085a7 */ /* 0x000f2400080010ff */
[----:B----4-:R-:W-:Y:S05]  /*4530*/  @!P0 BRA `(.L_x_82) ;  /* 0xfffffffc00f08947 */ /* 0x010fea000383ffff */
[----:B------:R-:W-:Y:S05]  /*4540*/  BRA `(.L_x_81) ;  /* 0x00000000000c7947 */ /* 0x000fea0003800000 */
.L_x_77:
[----:B------:R-:W-:-:S04]  /*4550*/  UIADD3 UR4, UPT, UPT, UR41, 0x110, URZ ;  /* 0x0000011029047890 */ /* 0x000fc8000fffe0ff */
[----:B------:R-:W-:-:S09]  /*4560*/  UPRMT UR4, UR69, 0x654, UR4 ;  /* 0x0000065445047896 */ /* 0x000fd20008000004 */
[----:B------:R-:W-:Y:S03]  /*4570*/  SYNCS.ARRIVE.TRANS64.RED.A1T0 RZ, [UR4], RZ ;  /* 0x000000ffffff79a7 */ /* 0x000fe60008100404 */
.L_x_81:
[----:B-12---:R-:W-:Y:S01]  /*4580*/  SHF.L.U32 R2, RZ, 0x1f, RZ ;  /* 0x0000001fff027819 */ /* 0x006fe200000006ff */
[----:B------:R-:W-:Y:S01]  /*4590*/  UIADD3 UR4, UPT, UPT, UR41, 0x110, URZ ;  /* 0x0000011029047890 */ /* 0x000fe2000fffe0ff */
[----:B------:R-:W-:Y:S02]  /*45a0*/  PLOP3.LUT P0, PT, PT, PT, UP1, 0x80, 0x8 ;  /* 0x000000000008781c */ /* 0x000fe40003f0f018 */
[----:B------:R-:W1:Y:S02]  /*45b0*/  SYNCS.PHASECHK.TRANS64.TRYWAIT P1, [UR41+0x110], R2 ;  /* 0x00011002ff0075a7 */ /* 0x000e640008021129 */
[----:B-1----:R-:W-:Y:S09]  /*45c0*/  @!P1 BRA `(.L_x_83) ;  /* 0x0000007400dc9947 */ /* 0x002ff20003800000 */
.L_x_216:
[----:B------:R-:W-:Y:S01]  /*45d0*/  @!UP1 UPRMT UR4, UR69, 0x654, UR4 ;  /* 0x0000065445049896 */ /* 0x000fe20008000004 */
[----:B------:R-:W-:Y:S01]  /*45e0*/  UMOV UR5, 0xffff ;  /* 0x0000ffff00057882 */ /* 0x000fe20000000000 */
[----:B------:R-:W-:-:S07]  /*45f0*/  UMOV UR6, 0x1 ;  /* 0x0000000100067882 */ /* 0x000fce0000000000 */
[----:B------:R-:W-:Y:S01]  /*4600*/  @!P0 SYNCS.ARRIVE.TRANS64.RED.A1T0 RZ, [UR4], RZ ;  /* 0x000000ffffff89a7 */ /* 0x000fe20008100404 */
[----:B------:R-:W-:Y:S01]  /*4610*/  NOP ;  /* 0x0000000000007918 */ /* 0x000fe20000000000 */
[----:B-1----:R-:W1:Y:S01]  /*4620*/  LDS R0, [UR8+0x14] ;  /* 0x00001408ff007984 */ /* 0x002e620008000800 */
[----:B------:R-:W-:-:S04]  /*4630*/  ULOP3.LUT UR4, UR67, 0xffff, URZ, 0xc0, !UPT ;  /* 0x0000ffff43047892 */ /* 0x000fc8000f8ec0ff */
[----:B------:R-:W-:-:S04]  /*4640*/  USHF.R.U32.HI UR4, URZ, 0x5, UR4 ;  /* 0x00000005ff047899 */ /* 0x000fc80008011604 */
[----:B------:R-:W-:Y:S02]  /*4650*/  USHF.L.U32 UR5, UR5, UR4, URZ ;  /* 0x0000000405057299 */ /* 0x000fe400080006ff */
[----:B------:R-:W-:-:S04]  /*4660*/  USHF.L.U32 UR4, UR6, UR4, URZ ;  /* 0x0000000406047299 */ /* 0x000fc800080006ff */
[----:B-1----:R-:W-:-:S04]  /*4670*/  LOP3.LUT R0, R0, UR5, RZ, 0xc0, !PT ;  /* 0x0000000500007c12 */ /* 0x002fc8000f8ec0ff */
[----:B------:R-:W-:-:S13]  /*4680*/  ISETP.NE.AND P0, PT, R0, UR5, PT ;  /* 0x0000000500007c0c */ /* 0x000fda000bf05270 */
[----:B------:R-:W-:Y:S05]  /*4690*/  @P0 BRA `(.L_x_84) ;  /* 0x0000000000580947 */ /* 0x000fea0003800000 */
[----:B------:R-:W1:Y:S02]  /*46a0*/  LDS R0, [UR8+0x18] ;  /* 0x00001808ff007984 */ /* 0x000e640008000800 */
[----:B-1----:R-:W-:-:S04]  /*46b0*/  LOP3.LUT R0, R0, UR4, RZ, 0xc0, !PT ;  /* 0x0000000400007c12 */ /* 0x002fc8000f8ec0ff */
[----:B------:R-:W-:-:S13]  /*46c0*/  ISETP.NE.AND P0, PT, R0, UR4, PT ;  /* 0x0000000400007c0c */ /* 0x000fda000bf05270 */
[----:B------:R-:W-:Y:S05]  /*46d0*/  @P0 BRA `(.L_x_85) ;  /* 0x00000000003c0947 */ /* 0x000fea0003800000 */
[----:B------:R-:W1:Y:S01]  /*46e0*/  S2R R2, SR_LANEID ;  /* 0x0000000000027919 */ /* 0x000e620000000000 */
[----:B------:R-:W-:-:S06]  /*46f0*/  ULOP3.LUT UR5, URZ, UR5, URZ, 0x33, !UPT ;  /* 0x00000005ff057292 */ /* 0x000fcc000f8e33ff */
[----:B------:R-:W-:-:S04]  /*4700*/  IMAD.U32 R0, RZ, RZ, UR5 ;  /* 0x00000005ff007e24 */ /* 0x000fc8000f8e00ff */
[----:B------:R2:W4:Y:S02]  /*4710*/  REDUX UR7, R0 ;  /* 0x00000000000773c4 */ /* 0x0005240000000000 */
[----:B------:R1:W-:Y:S01]  /*4720*/  UTCATOMSWS.AND URZ, UR5 ;  /* 0x0000000500ff79e3 */ /* 0x0003e20008000000 */
[----:B--2---:R-:W-:Y:S01]  /*4730*/  LOP3.LUT R0, RZ, UR4, RZ, 0x33, !PT ;  /* 0x00000004ff007c12 */ /* 0x004fe2000f8e33ff */
[----:B------:R-:W-:Y:S02]  /*4740*/  VOTEU.ANY UR4, UPT, PT ;  /* 0x0000000000047886 */ /* 0x000fe400038e0100 */
[----:B------:R-:W-:Y:S02]  /*4750*/  UFLO.U32 UR4, UR4 ;  /* 0x00000004000472bd */ /* 0x000fe400080e0000 */
[----:B------:R-:W2:Y:S04]  /*4760*/  REDUX UR6, R0 ;  /* 0x00000000000673c4 */ /* 0x000ea80000000000 */
[----:B-1----:R-:W-:-:S02]  /*4770*/  ISETP.EQ.U32.AND P0, PT, R2, UR4, PT ;  /* 0x0000000402007c0c */ /* 0x002fc4000bf02070 */
[----:B----4-:R-:W-:-:S11]  /*4780*/  MOV R2, UR7 ;  /* 0x0000000700027c02 */ /* 0x010fd60008000f00 */
[----:B------:R1:W-:Y:S01]  /*4790*/  @P0 ATOMS.AND RZ, [UR8+0x14], R2 ;  /* 0x00001402ffff098c */ /* 0x0003e2000a800008 */
[----:B--2---:R-:W-:-:S05]  /*47a0*/  IMAD.U32 R0, RZ, RZ, UR6 ;  /* 0x00000006ff007e24 */ /* 0x004fca000f8e00ff */
[----:B------:R1:W-:Y:S01]  /*47b0*/  @P0 ATOMS.AND RZ, [UR8+0x18], R0 ;  /* 0x00001800ffff098c */ /* 0x0003e2000a800008 */
[----:B------:R-:W-:Y:S05]  /*47c0*/  BRA `(.L_x_86) ;  /* 0x0000000000147947 */ /* 0x000fea0003800000 */
.L_x_85:
[----:B------:R-:W-:Y:S02]  /*47d0*/  MOV R2, 0x47f0 ;  /* 0x000047f000027802 */ /* 0x000fe40000000f00 */
[----:B---3-5:R-:W-:Y:S05]  /*47e0*/  CALL.REL.NOINC `($__internal_0_$__cuda_sm10x_tcgen05_guardrail_trap_col_being_dealloced_not_returned_by_alloc) ;  /* 0x0000007c006c7944 */ /* 0x028fea0003c00000 */
[----:B------:R-:W-:Y:S05]  /*47f0*/  BRA `(.L_x_86) ;  /* 0x0000000000087947 */ /* 0x000fea0003800000 */
.L_x_84:
[----:B------:R-:W-:Y:S02]  /*4800*/  MOV R2, 0x4820 ;  /* 0x0000482000027802 */ /* 0x000fe40000000f00 */
[----:B---3-5:R-:W-:Y:S05]  /*4810*/  CALL.REL.NOINC `($__internal_2_$__cuda_sm10x_tcgen05_guardrail_trap_unallocated_columns_being_dealloced) ;  /* 0x0000007c00787944 */ /* 0x028fea0003c00000 */
.L_x_86:
[----:B------:R-:W-:Y:S01]  /*4820*/  NOP ;  /* 0x0000000000007918 */ /* 0x000fe20000000000 */
[----:B------:R-:W-:Y:S05]  /*4830*/  EXIT ;  /* 0x000000000000794d */ /* 0x000fea0003800000 */
.L_x_57:
[----:B------:R-:W-:-:S09]  /*4840*/  UISETP.NE.OR UP0, UPT, UR20, 0x3, !UP4 ;  /* 0x000000031400788c */ /* 0x000fd2000e705670 */
[----:B------:R-:W-:Y:S05]  /*4850*/  BRA.U UP0, `(.L_x_87) ;  /* 0x0000001900d87547 */ /* 0x000fea000b800000 */
[----:B------:R-:W2:Y:S01]  /*4860*/  LDCU.64 UR4, c[0x0][0x888] ;  /* 0x00011100ff0477ac */ /* 0x000ea20008000a00 */
[----:B------:R-:W3:Y:S01]  /*4870*/  LDC.64 R12, c[0x0][0x348] ;  /* 0x0000d200ff0c7b82 */ /* 0x000ee20000000a00 */
[----:B------:R-:W-:Y:S01]  /*4880*/  HFMA2 R10, -RZ, RZ, 0, 0 ;  /* 0x00000000ff0a7431 */ /* 0x000fe200000001ff */
[----:B------:R-:W-:Y:S01]  /*4890*/  MOV R9, RZ ;  /* 0x000000ff00097202 */ /* 0x000fe20000000f00 */
[----:B------:R-:W4:Y:S01]  /*48a0*/  LDCU UR37, c[0x0][0x370] ;  /* 0x00006e00ff2577ac */ /* 0x000f220008000800 */
[----:B------:R-:W-:Y:S01]  /*48b0*/  HFMA2 R3, -RZ, RZ, 0, 0.0078125 ;  /* 0x00002000ff037431 */ /* 0x000fe200000001ff */
[----:B------:R-:W4:Y:S01]  /*48c0*/  LDCU.128 UR56, c[0x0][0xb10] ;  /* 0x00016200ff3877ac */ /* 0x000f220008000c00 */
[----:B------:R-:W1:Y:S01]  /*48d0*/  LDCU UR31, c[0x0][0x374] ;  /* 0x00006e80ff1f77ac */ /* 0x000e620008000800 */
[----:B------:R-:W1:Y:S01]  /*48e0*/  LDCU.64 UR38, c[0x0][0x890] ;  /* 0x00011200ff2677ac */ /* 0x000e620008000a00 */
[----:B--2---:R-:W-:Y:S01]  /*48f0*/  UISETP.NE.U32.AND UP0, UPT, UR4, URZ, UPT ;  /* 0x000000ff0400728c */ /* 0x004fe2000bf05070 */
[----:B------:R-:W2:Y:S01]  /*4900*/  LDCU UR15, c[0x0][0xb0c] ;  /* 0x00016180ff0f77ac */ /* 0x000ea20008000800 */
[----:B------:R-:W3:Y:S01]  /*4910*/  LDCU UR55, c[0x0][0xb20] ;  /* 0x00016400ff3777ac */ /* 0x000ee20008000800 */
[----:B------:R-:W3:Y:S01]  /*4920*/  LDCU UR4, c[0x0][0xb30] ;  /* 0x00016600ff0477ac */ /* 0x000ee20008000800 */
[----:B----4-:R-:W-:-:S02]  /*4930*/  UIMAD.WIDE.U32 UR8, UR37, UR56, URZ ;  /* 0x00000038250872a5 */ /* 0x010fc4000f8e00ff */
[----:B-1----:R-:W-:Y:S02]  /*4940*/  UIMAD.WIDE.U32 UR6, UR31, UR59, URZ ;  /* 0x0000003b1f0672a5 */ /* 0x002fe4000f8e00ff */
[----:B------:R-:W-:Y:S01]  /*4950*/  UISETP.NE.AND.EX UP6, UPT, UR5, URZ, UPT, UP0 ;  /* 0x000000ff0500728c */ /* 0x000fe2000bfc5300 */
[----:B------:R-:W-:Y:S01]  /*4960*/  UMOV UR21, 0x400 ;  /* 0x0000040000157882 */ /* 0x000fe20000000000 */
[----:B------:R-:W-:Y:S02]  /*4970*/  UISETP.NE.AND UP0, UPT, UR45, 0x1, UPT ;  /* 0x000000012d00788c */ /* 0x000fe4000bf05270 */
[----:B------:R-:W-:Y:S02]  /*4980*/  UISETP.NE.U32.AND UP0, UPT, UR38, URZ, UPT ;  /* 0x000000ff2600728c */ /* 0x000fe4000bf05070 */
[----:B------:R-:W-:Y:S01]  /*4990*/  ULEA UR21, UR53, UR21, 0x18 ;  /* 0x0000001535157291 */ /* 0x000fe2000f8ec0ff */
[----:B------:R-:W-:Y:S01]  /*49a0*/  UMOV UR8, UR9 ;  /* 0x0000000900087c82 */ /* 0x000fe20008000000 */
[----:B------:R-:W-:Y:S01]  /*49b0*/  UMOV UR6, UR7 ;  /* 0x0000000700067c82 */ /* 0x000fe20008000000 */
[----:B------:R-:W-:-:S02]  /*49c0*/  UISETP.GE.AND UP3, UPT, UR45, 0x1, UPT ;  /* 0x000000012d00788c */ /* 0x000fc4000bf66270 */
[----:B------:R-:W-:Y:S02]  /*49d0*/  UISETP.NE.AND.EX UP5, UPT, UR39, URZ, UPT, UP0 ;  /* 0x000000ff2700728c */ /* 0x000fe4000bfa5300 */
[----:B------:R-:W-:Y:S01]  /*49e0*/  UPLOP3.LUT UP1, UPT, UPT, UPT, UPT, 0x40, 0x4 ;  /* 0x000000000004789c */ /* 0x000fe20003f2e870 */
[----:B------:R-:W1:Y:S01]  /*49f0*/  LDCU.64 UR22, c[0x0][0xb28] ;  /* 0x00016500ff1677ac */ /* 0x000e620008000a00 */
[----:B--2---:R-:W-:Y:S02]  /*4a00*/  UISETP.NE.AND UP3, UPT, UR15, 0x1, UPT ;  /* 0x000000010f00788c */ /* 0x004fe4000bf65270 */
[----:B------:R-:W-:Y:S02]  /*4a10*/  UIADD3 UR49, UPT, UPT, UR21, 0x40, URZ ;  /* 0x0000004015317890 */ /* 0x000fe4000fffe0ff */
[----:B------:R-:W-:Y:S02]  /*4a20*/  UIADD3 UR41, UPT, UPT, UR21, 0x48, URZ ;  /* 0x0000004815297890 */ /* 0x000fe4000fffe0ff */
[----:B------:R-:W-:-:S02]  /*4a30*/  UIADD3 UR33, UPT, UPT, UR21, 0x50, URZ ;  /* 0x0000005015217890 */ /* 0x000fc4000fffe0ff */
[----:B------:R-:W-:Y:S02]  /*4a40*/  UIADD3 UR25, UPT, UPT, UR21, 0x58, URZ ;  /* 0x0000005815197890 */ /* 0x000fe4000fffe0ff */
[----:B------:R-:W-:Y:S02]  /*4a50*/  USHF.R.U32.HI UR47, URZ, UR57, UR8 ;  /* 0x00000039ff2f7299 */ /* 0x000fe40008011608 */
[----:B---3--:R-:W-:Y:S02]  /*4a60*/  USHF.R.U32.HI UR46, URZ, UR55, UR6 ;  /* 0x00000037ff2e7299 */ /* 0x008fe40008011606 */
[----:B------:R-:W-:Y:S02]  /*4a70*/  UISETP.NE.AND UP0, UPT, UR58, 0x1, UPT ;  /* 0x000000013a00788c */ /* 0x000fe4000bf05270 */
[----:B------:R-:W-:-:S11]  /*4a80*/  UISETP.NE.AND UP4, UPT, UR4, 0x1, UPT ;  /* 0x000000010400788c */ /* 0x000fd6000bf85270 */
.L_x_102:
[C---:B------:R-:W-:Y:S02]  /*4a90*/  LEA R8, R10.reuse, UR21, 0x3 ;  /* 0x000000150a087c11 */ /* 0x040fe4000f8e18ff */
[----:B------:R-:W-:Y:S02]  /*4aa0*/  SHF.L.U32 R0, R9, 0x1f, RZ ;  /* 0x0000001f09007819 */ /* 0x000fe400000006ff */
[----:B------:R-:W-:Y:S02]  /*4ab0*/  LEA R4, R10, UR21, 0x4 ;  /* 0x000000150a047c11 */ /* 0x000fe4000f8e20ff */
[----:B--2---:R-:W2:Y:S02]  /*4ac0*/  SYNCS.PHASECHK.TRANS64.TRYWAIT P0, [R8+URZ+0x90], R0 ;  /* 0x00009000080075a7 */ /* 0x004ea400080011ff */
[----:B--2---:R-:W-:Y:S05]  /*4ad0*/  @!P0 BRA `(.L_x_88) ;  /* 0x0000007000b08947 */ /* 0x004fea0003800000 */
.L_x_217:
[----:B------:R-:W3:Y:S01]  /*4ae0*/  LDS.128 R4, [R4+0x120] ;  /* 0x0001200004047984 */ /* 0x000ee20000000c00 */
[----:B------:R-:W-:Y:S01]  /*4af0*/  UISETP.GE.AND UP0, UPT, UR45, 0x1, UPT ;  /* 0x000000012d00788c */ /* 0x000fe2000bf06270 */
[----:B------:R-:W-:Y:S01]  /*4b00*/  @!PT LDS RZ, [RZ] ;  /* 0x00000000fffff984 */ /* 0x000fe20000000800 */
[----:B------:R-:W-:Y:S01]  /*4b10*/  @!PT LDS RZ, [RZ] ;  /* 0x00000000fffff984 */ /* 0x000fe20000000800 */
[----:B------:R-:W-:Y:S01]  /*4b20*/  @!PT LDS RZ, [RZ] ;  /* 0x00000000fffff984 */ /* 0x000fe20000000800 */
[----:B------:R-:W-:Y:S01]  /*4b30*/  @!PT LDS RZ, [RZ] ;  /* 0x00000000fffff984 */ /* 0x000fe20000000800 */
[----:B------:R4:W-:Y:S06]  /*4b40*/  MEMBAR.ALL.CTA ;  /* 0x0000000000007992 */ /* 0x0009ec0000008000 */
[----:B----4-:R-:W4:Y:S01]  /*4b50*/  FENCE.VIEW.ASYNC.S ;  /* 0x00000000000073c6 */ /* 0x010f220000000000 */
[----:B---3--:R-:W-:Y:S11]  /*4b60*/  LOP3.LUT P0, RZ, R6, 0x1, RZ, 0xc0, !PT ;  /* 0x0000000106ff7812 */ /* 0x008ff6000780c0ff */
[----:B------:R-:W-:Y:S02]  /*4b70*/  @!UPT UIADD3 URZ, UPT, UPT, URZ, URZ, URZ ;  /* 0x000000fffffff290 */ /* 0x000fe4000fffe0ff */
[----:B----4-:R-:W-:Y:S01]  /*4b80*/  VOTEU.ANY UP3, P0 ;  /* 0x0000000000ff7886 */ /* 0x010fe20000060100 */
[----:B------:R-:W-:Y:S11]  /*4b90*/  PLOP3.LUT P0, PT, PT, PT, UP3, 0x80, 0x8 ;  /* 0x000000000008781c */ /* 0x000ff60003f0f038 */
[----:B------:R-:W-:Y:S02]  /*4ba0*/  @!UPT UIADD3 URZ, UPT, UPT, URZ, URZ, URZ ;  /* 0x000000fffffff290 */ /* 0x000fe4000fffe0ff */
[----:B--2---:R-:W-:Y:S02]  /*4bb0*/  @P0 SHF.R.U32.HI R0, RZ, 0x10, R5 ;  /* 0x00000010ff000819 */ /* 0x004fe40000011605 */
[----:B------:R-:W-:Y:S02]  /*4bc0*/  @P0 MOV R2, R4 ;  /* 0x0000000400020202 */ /* 0x000fe40000000f00 */
[----:B------:R-:W-:Y:S01]  /*4bd0*/  @P0 R2UR UR4, R0 ;  /* 0x00000000000402ca */ /* 0x000fe200000e0000 */
[----:B------:R-:W-:Y:S01]  /*4be0*/  VIADD R0, R8, 0xa0 ;  /* 0x000000a008007836 */ /* 0x000fe20000000000 */
[----:B------:R-:W-:Y:S02]  /*4bf0*/  @P0 LOP3.LUT R4, R5, 0xffff, RZ, 0xc0, !PT ;  /* 0x0000ffff05040812 */ /* 0x000fe400078ec0ff */
[----:B------:R-:W-:Y:S02]  /*4c00*/  @P0 R2UR UR6, R2 ;  /* 0x00000000020602ca */ /* 0x000fe400000e0000 */
[----:B------:R-:W-:Y:S02]  /*4c10*/  PRMT R0, RZ, 0x654, R0 ;  /* 0x00000654ff007816 */ /* 0x000fe40000000000 */
[----:B------:R-:W-:Y:S02]  /*4c20*/  @P0 R2UR UR5, R4 ;  /* 0x00000000040502ca */ /* 0x000fe400000e0000 */
[----:B------:R2:W-:Y:S03]  /*4c30*/  SYNCS.ARRIVE.TRANS64.RED.A1T0 RZ, [R0+URZ], RZ ;  /* 0x000000ff00ff79a7 */ /* 0x0005e600081004ff */
[----:B------:R-:W-:Y:S04]  /*4c40*/  @UP3 UMOV UR30, UR4 ;  /* 0x00000004001e3c82 */ /* 0x000fe80008000000 */
[----:B------:R-:W-:Y:S04]  /*4c50*/  @UP3 UMOV UR14, UR6 ;  /* 0x00000006000e3c82 */ /* 0x000fe80008000000 */
[----:B------:R-:W-:Y:S01]  /*4c60*/  @UP3 UMOV UR13, UR5 ;  /* 0x00000005000d3c82 */ /* 0x000fe20008000000 */
[----:B------:R-:W-:Y:S05]  /*4c70*/  BRA.U !UP0, `(.L_x_89) ;  /* 0x0000000108c07547 */ /* 0x000fea000b800000 */
[----:B------:R-:W-:Y:S02]  /*4c80*/  UIMAD.WIDE.U32 UR16, UR13, UR59, URZ ;  /* 0x0000003b0d1072a5 */ /* 0x000fe4000f8e00ff */
[----:B------:R-:W-:Y:S02]  /*4c90*/  UP2UR UR20, UPR, URZ, 0x4 ;  /* 0x00000004ff147883 */ /* 0x000fe40008000000 */
[----:B------:R-:W-:Y:S02]  /*4ca0*/  UISETP.NE.AND UP2, UPT, UR58, 0x1, UPT ;  /* 0x000000013a00788c */ /* 0x000fe4000bf45270 */
[----:B------:R-:W-:Y:S02]  /*4cb0*/  UIMAD.WIDE.U32 UR18, UR14, UR56, URZ ;  /* 0x000000380e1272a5 */ /* 0x000fe4000f8e00ff */
[----:B------:R-:W-:Y:S02]  /*4cc0*/  USEL UR4, UR31, UR46, !UP2 ;  /* 0x0000002e1f047287 */ /* 0x000fe4000d000000 */
[----:B------:R-:W-:Y:S02]  /*4cd0*/  UISETP.NE.AND UP0, UPT, UR15, 0x1, UPT ;  /* 0x000000010f00788c */ /* 0x000fe4000bf05270 */
[----:B------:R-:W-:Y:S02]  /*4ce0*/  UP2UR UR24, UPR, URZ, 0x2 ;  /* 0x00000002ff187883 */ /* 0x000fe40008000000 */
[----:B------:R-:W-:Y:S02]  /*4cf0*/  UISETP.NE.AND UP1, UPT, UR45, 0x1, UPT ;  /* 0x000000012d00788c */ /* 0x000fe4000bf25270 */
[----:B-1----:R-:W-:Y:S02]  /*4d00*/  UIMAD.WIDE.U32 UR8, UR4, UR22, URZ ;  /* 0x00000016040872a5 */ /* 0x002fe4000f8e00ff */
[----:B------:R-:W-:Y:S01]  /*4d10*/  USEL UR7, UR37, UR47, !UP0 ;  /* 0x0000002f25077287 */ /* 0x000fe2000c000000 */
[----:B------:R-:W-:Y:S02]  /*4d20*/  UMOV UR5, UR17 ;  /* 0x0000001100057c82 */ /* 0x000fe40008000000 */
[----:B------:R-:W-:Y:S02]  /*4d30*/  USHF.R.U32.HI UR6, URZ, UR55, UR5 ;  /* 0x00000037ff067299 */ /* 0x000fe40008011605 */
[----:B------:R-:W-:Y:S02]  /*4d40*/  UIMAD.WIDE.U32 UR10, UR7, UR22, URZ ;  /* 0x00000016070a72a5 */ /* 0x000fe4000f8e00ff */
[----:B------:R-:W-:Y:S02]  /*4d50*/  USEL UR6, UR13, UR6, !UP2 ;  /* 0x000000060d067287 */ /* 0x000fe4000d000000 */
[----:B------:R-:W-:Y:S01]  /*4d60*/  UISETP.NE.AND UP2, UPT, UR20, URZ, UPT ;  /* 0x000000ff1400728c */ /* 0x000fe2000bf45270 */
[----:B------:R-:W-:Y:S02]  /*4d70*/  UMOV UR5, UR19 ;  /* 0x0000001300057c82 */ /* 0x000fe40008000000 */
[----:B------:R-:W-:Y:S03]  /*4d80*/  USHF.R.U32.HI UR12, URZ, UR57, UR5 ;  /* 0x00000039ff0c7299 */ /* 0x000fe60008011605 */
[----:B------:R-:W-:Y:S02]  /*4d90*/  UMOV UR5, UR9 ;  /* 0x0000000900057c82 */ /* 0x000fe40008000000 */
[----:B------:R-:W-:Y:S03]  /*4da0*/  @UP1 USHF.R.U32.HI UR4, URZ, UR23, UR5 ;  /* 0x00000017ff041299 */ /* 0x000fe60008011605 */
[----:B------:R-:W-:Y:S01]  /*4db0*/  UMOV UR5, UR11 ;  /* 0x0000000b00057c82 */ /* 0x000fe20008000000 */
[----:B------:R-:W-:Y:S02]  /*4dc0*/  UIMAD UR4, UR45, UR4, URZ ;  /* 0x000000042d0472a4 */ /* 0x000fe4000f8e02ff */
[----:B------:R-:W-:Y:S02]  /*4dd0*/  @UP1 USHF.R.U32.HI UR7, URZ, UR23, UR5 ;  /* 0x00000017ff071299 */ /* 0x000fe40008011605 */
[----:B------:R-:W-:Y:S02]  /*4de0*/  USEL UR5, UR14, UR12, !UP0 ;  /* 0x0000000c0e057287 */ /* 0x000fe4000c000000 */
[----:B------:R-:W-:Y:S02]  /*4df0*/  UIMAD.WIDE.U32 UR10, UR6, UR22, URZ ;  /* 0x00000016060a72a5 */ /* 0x000fe4000f8e00ff */
[----:B------:R-:W-:Y:S02]  /*4e00*/  UIMAD UR8, UR45, UR7, URZ ;  /* 0x000000072d0872a4 */ /* 0x000fe4000f8e02ff */
[----:B------:R-:W-:Y:S03]  /*4e10*/  UISETP.GE.AND UP0, UPT, UR6, UR4, UPT ;  /* 0x000000040600728c */ /* 0x000fe6000bf06270 */
[----:B------:R-:W-:Y:S01]  /*4e20*/  UMOV UR4, UR11 ;  /* 0x0000000b00047c82 */ /* 0x000fe20008000000 */
[----:B------:R-:W-:Y:S02]  /*4e30*/  UISETP.GE.OR UP0, UPT, UR5, UR8, UP0 ;  /* 0x000000080500728c */ /* 0x000fe40008706670 */
[----:B------:R-:W-:Y:S02]  /*4e40*/  USHF.R.U32.HI UR4, URZ, UR23, UR4 ;  /* 0x00000017ff047299 */ /* 0x000fe40008011604 */
[----:B------:R-:W-:Y:S02]  /*4e50*/  UIMAD.WIDE.U32 UR8, UR5, UR22, URZ ;  /* 0x00000016050872a5 */ /* 0x000fe4000f8e00ff */
[----:B------:R-:W-:Y:S04]  /*4e60*/  USEL UR10, UR6, UR4, !UP1 ;  /* 0x00000004060a7287 */ /* 0x000fe8000c800000 */
[----:B------:R-:W-:Y:S01]  /*4e70*/  UIADD3 UR11, UPT, UPT, -UR10, URZ, URZ ;  /* 0x000000ff0a0b7290 */ /* 0x000fe2000fffe1ff */
[----:B------:R-:W-:Y:S02]  /*4e80*/  @!UP0 UMOV UR4, UR9 ;  /* 0x0000000900048c82 */ /* 0x000fe40008000000 */
[----:B------:R-:W-:Y:S02]  /*4e90*/  @!UP0 USHF.R.U32.HI UR4, URZ, UR23, UR4 ;  /* 0x00000017ff048299 */ /* 0x000fe40008011604 */
[----:B------:R-:W-:Y:S02]  /*4ea0*/  UIMAD UR8, UR45, UR11, UR6 ;  /* 0x0000000b2d0872a4 */ /* 0x000fe4000f8e0206 */
[----:B------:R-:W-:Y:S02]  /*4eb0*/  @!UP0 USEL UR4, UR5, UR4, !UP1 ;  /* 0x0000000405048287 */ /* 0x000fe4000c800000 */
[----:B------:R-:W-:Y:S02]  /*4ec0*/  UISETP.NE.AND UP1, UPT, UR24, URZ, UPT ;  /* 0x000000ff1800728c */ /* 0x000fe4000bf25270 */
[----:B------:R-:W-:Y:S02]  /*4ed0*/  @!UP0 UIMAD UR7, UR7, UR8, UR4 ;  /* 0x00000008070782a4 */ /* 0x000fe4000f8e0204 */
[----:B------:R-:W-:Y:S02]  /*4ee0*/  @!UP0 UIADD3 UR9, UPT, UPT, UR10, -UR4, URZ ;  /* 0x800000040a098290 */ /* 0x000fe4000fffe0ff */
[----:B------:R-:W-:Y:S02]  /*4ef0*/  UIADD3 UR8, UPT, UPT, -UR6, URZ, URZ ;  /* 0x000000ff06087290 */ /* 0x000fe4000fffe1ff */
[----:B------:R-:W-:Y:S02]  /*4f00*/  UIADD3 UR4, UPT, UPT, -UR5, URZ, URZ ;  /* 0x000000ff05047290 */ /* 0x000fe4000fffe1ff */
[----:B------:R-:W-:Y:S03]  /*4f10*/  @!UP0 UIMAD UR6, UR9, UR45, UR5 ;  /* 0x0000002d090682a4 */ /* 0x000fe6000f8e0205 */
[----:B------:R-:W-:Y:S01]  /*4f20*/  @!UP0 UMOV UR5, UR7 ;  /* 0x0000000700058c82 */ /* 0x000fe20008000000 */
[----:B------:R-:W-:Y:S02]  /*4f30*/  UIMAD UR7, UR15, UR4, UR14 ;  /* 0x000000040f0772a4 */ /* 0x000fe4000f8e020e */
[----:B------:R-:W-:Y:S02]  /*4f40*/  UIMAD UR4, UR58, UR8, UR13 ;  /* 0x000000083a0472a4 */ /* 0x000fe4000f8e020d */
[----:B------:R-:W-:Y:S02]  /*4f50*/  UIMAD UR14, UR5, UR15, UR7 ;  /* 0x0000000f050e72a4 */ /* 0x000fe4000f8e0207 */
[----:B------:R-:W-:Y:S11]  /*4f60*/  UIMAD UR13, UR6, UR58, UR4 ;  /* 0x0000003a060d72a4 */ /* 0x000ff6000f8e0204 */
[----:B------:R-:W-:Y:S01]  /*4f70*/  @!UPT UIADD3 URZ, UPT, UPT, URZ, URZ, URZ ;  /* 0x000000fffffff290 */ /* 0x000fe2000fffe0ff */
.L_x_89:
[----:B------:R-:W3:Y:S01]  /*4f80*/  @!UP4 LDCU.128 UR8, c[0x0][0xb10] ;  /* 0x00016200ff08c7ac */ /* 0x000ee20008000c00 */
[----:B------:R-:W-:Y:S01]  /*4f90*/  IMAD.MOV.U32 R5, RZ, RZ, 0x1 ;  /* 0x00000001ff057424 */ /* 0x000fe200078e00ff */
[----:B------:R-:W-:Y:S04]  /*4fa0*/  ISETP.NE.U32.AND P0, PT, RZ, UR38, PT ;  /* 0x00000026ff007c0c */ /* 0x000fe8000bf05070 */
[----:B------:R-:W-:Y:S01]  /*4fb0*/  ISETP.NE.AND.EX P0, PT, RZ, UR39, PT, P0 ;  /* 0x00000027ff007c0c */ /* 0x000fe2000bf05300 */
[----:B------:R-:W4:Y:S01]  /*4fc0*/  @!UP4 LDCU UR5, c[0x0][0xb0c] ;  /* 0x00016180ff05c7ac */ /* 0x000f220008000800 */
[----:B------:R-:W-:Y:S01]  /*4fd0*/  SHF.L.U32 R5, R5, 0x1f, RZ ;  /* 0x0000001f05057819 */ /* 0x000fe200000006ff */
[----:B------:R-:W-:Y:S02]  /*4fe0*/  USHF.L.U32 UR50, UR27, 0x8, URZ ;  /* 0x000000081b327899 */ /* 0x000fe400080006ff */
[----:B------:R-:W-:Y:S02]  /*4ff0*/  USHF.L.U32 UR51, UR26, 0x6, URZ ;  /* 0x000000061a337899 */ /* 0x000fe400080006ff */
[----:B---3--:R-:W-:Y:S07]  /*5000*/  UIMAD.WIDE.U32 UR6, UR14, UR8, URZ ;  /* 0x000000080e0672a5 */ /* 0x008fee000f8e00ff */
[----:B------:R-:W-:Y:S01]  /*5010*/  @!UP4 UMOV UR4, UR7 ;  /* 0x000000070004cc82 */ /* 0x000fe20008000000 */
[----:B----4-:R-:W-:Y:S02]  /*5020*/  @!UP4 UISETP.NE.AND UP0, UPT, UR5, 0x1, UPT ;  /* 0x000000010500c88c */ /* 0x010fe4000bf05270 */
[----:B------:R-:W-:Y:S02]  /*5030*/  @!UP4 USHF.R.U32.HI UR4, URZ, UR9, UR4 ;  /* 0x00000009ff04c299 */ /* 0x000fe40008011604 */
[----:B------:R-:W-:Y:S02]  /*5040*/  UIMAD.WIDE.U32 UR6, UR13, UR11, URZ ;  /* 0x0000000b0d0672a5 */ /* 0x000fe4000f8e00ff */
[----:B------:R-:W-:Y:S02]  /*5050*/  @!UP4 USEL UR8, UR14, UR4, !UP0 ;  /* 0x000000040e08c287 */ /* 0x000fe4000c000000 */
[----:B------:R-:W-:Y:S03]  /*5060*/  @!UP4 UISETP.NE.AND UP0, UPT, UR10, 0x1, UPT ;  /* 0x000000010a00c88c */ /* 0x000fe6000bf05270 */
[----:B------:R-:W-:Y:S02]  /*5070*/  @!UP4 UMOV UR6, UR7 ;  /* 0x000000070006cc82 */ /* 0x000fe40008000000 */
[----:B------:R-:W3:Y:S02]  /*5080*/  @!UP4 LDCU UR4, c[0x0][0xb20] ;  /* 0x00016400ff04c7ac */ /* 0x000ee40008000800 */
[----:B---3--:R-:W-:Y:S04]  /*5090*/  @!UP4 USHF.R.U32.HI UR6, URZ, UR4, UR6 ;  /* 0x00000004ff06c299 */ /* 0x008fe80008011606 */
[----:B------:R-:W-:Y:S04]  /*50a0*/  @!UP4 USEL UR6, UR13, UR6, !UP0 ;  /* 0x000000060d06c287 */ /* 0x000fe8000c000000 */
[----:B------:R-:W-:Y:S02]  /*50b0*/  @!UP4 UIADD3 UR4, UPT, UPT, -UR8, UR6, URZ ;  /* 0x000000060804c290 */ /* 0x000fe4000fffe1ff */
[----:B------:R-:W-:Y:S02]  /*50c0*/  @!UP4 UIADD3 UR6, UPT, UPT, UR8, -UR6, URZ ;  /* 0x800000060806c290 */ /* 0x000fe4000fffe0ff */
[----:B------:R-:W-:Y:S02]  /*50d0*/  @!UP4 UIMAD UR14, UR4, UR5, UR14 ;  /* 0x00000005040ec2a4 */ /* 0x000fe4000f8e020e */
[----:B------:R-:W-:Y:S01]  /*50e0*/  @!UP4 UIMAD UR13, UR6, UR10, UR13 ;  /* 0x0000000a060dc2a4 */ /* 0x000fe2000f8e020d */
[----:B------:R-:W-:Y:S11]  /*50f0*/  BRA.U UP1, `(.L_x_90) ;  /* 0x0000000101107547 */ /* 0x000ff6000b800000 */
[----:B------:R-:W-:Y:S04]  /*5100*/  MOV R2, UR54 ;  /* 0x0000003600027c02 */ /* 0x000fe80008000f00 */
[----:B------:R-:W-:Y:S04]  /*5110*/  SHF.L.U32 R2, R2, 0x1f, RZ ;  /* 0x0000001f02027819 */ /* 0x000fe800000006ff */
[----:B------:R-:W3:Y:S02]  /*5120*/  SYNCS.PHASECHK.TRANS64.TRYWAIT P1, [UR21+0x88], R2 ;  /* 0x00008802ff0075a7 */ /* 0x000ee40008021115 */
[----:B---3--:R-:W-:Y:S05]  /*5130*/  @!P1 BRA `(.L_x_91) ;  /* 0x0000006c002c9947 */ /* 0x008fea0003800000 */
.L_x_90:
[----:B------:R-:W-:Y:S05]  /*5140*/  BRA.U !UP5, `(.L_x_92) ;  /* 0x000000010d387547 */ /* 0x000fea000b800000 */
[----:B------:R-:W-:Y:S01]  /*5150*/  UPLOP3.LUT UP2, UPT, UPT, UPT, UP6, 0x80, 0x8 ;  /* 0x000000000008789c */ /* 0x000fe20003f4f060 */
[----:B--2---:R-:W-:Y:S01]  /*5160*/  HFMA2 R0, -RZ, RZ, 0, 5.9604644775390625e-08 ;  /* 0x00000001ff007431 */ /* 0x004fe200000001ff */
[----:B------:R-:W2:Y:S01]  /*5170*/  LDCU.64 UR8, c[0x0][0x358] ;  /* 0x00006b00ff0877ac */ /* 0x000ea20008000a00 */
[----:B------:R-:W-:Y:S03]  /*5180*/  IMAD.MOV.U32 R26, RZ, RZ, 0x1 ;  /* 0x00000001ff1a7424 */ /* 0x000fe600078e00ff */
[----:B------:R-:W-:Y:S05]  /*5190*/  PLOP3.LUT P1, PT, PT, PT, UP2, 0x80, 0x8 ;  /* 0x000000000008781c */ /* 0x000fea0003f2f028 */
[----:B------:R-:W3:Y:S01]  /*51a0*/  @UP2 LDCU.64 UR4, c[0x0][0x888] ;  /* 0x00011100ff0427ac */ /* 0x000ee20008000a00 */
[----:B------:R-:W-:Y:S07]  /*51b0*/  @UP2 UIMAD UR6, UR36, UR38, URZ ;  /* 0x00000026240622a4 */ /* 0x000fee000f8e02ff */
[----:B------:R-:W-:Y:S01]  /*51c0*/  @!P1 PRMT R26, R0, 0x7610, R26 ;  /* 0x00007610001a9816 */ /* 0x000fe2000000001a */
[----:B---3--:R-:W-:Y:S06]  /*51d0*/  @UP2 UIMAD.WIDE UR4, UR6, 0x4, UR4 ;  /* 0x00000004060428a5 */ /* 0x008fec000f8e0204 */
[----:B------:R-:W-:Y:S01]  /*51e0*/  IMAD.U32 R6, RZ, RZ, UR4 ;  /* 0x00000004ff067e24 */ /* 0x000fe2000f8e00ff */
[----:B------:R-:W-:Y:S04]  /*51f0*/  MOV R7, UR5 ;  /* 0x0000000500077c02 */ /* 0x000fe80008000f00 */
[----:B------:R-:W3:Y:S01]  /*5200*/  @!UP2 LDCU UR4, c[0x0][0x880] ;  /* 0x00011000ff04a7ac */ /* 0x000ee20008000800 */
[----:B--2--5:R4:W5:Y:S02]  /*5210*/  @P1 LDG.E R27, desc[UR8][R6.64] ;  /* 0x00000008061b1981 */ /* 0x024964000c1e1900 */
[----:B---34-:R-:W-:Y:S07]  /*5220*/  @!P1 IMAD.U32 R27, RZ, RZ, UR4 ;  /* 0x00000004ff1b9e24 */ /* 0x018fee000f8e00ff */
.L_x_92:
[----:B-----5:R-:W-:Y:S01]  /*5230*/  @!P0 FSETP.EQ.AND P2, PT, R27, RZ, PT ;  /* 0x000000ff1b00820b */ /* 0x020fe20003f42000 */
[----:B------:R-:W-:Y:S01]  /*5240*/  @!UPT UIADD3 URZ, UPT, UPT, URZ, URZ, URZ ;  /* 0x000000fffffff290 */ /* 0x000fe2000fffe0ff */
[----:B------:R-:W-:Y:S11]  /*5250*/  @!P0 BRA `(.L_x_93) ;  /* 0x0000000000148947 */ /* 0x000ff60003800000 */
[----:B------:R-:W-:Y:S02]  /*5260*/  LOP3.LUT P0, RZ, R26, 0xff, RZ, 0xc0, !PT ;  /* 0x000000ff1aff7812 */ /* 0x000fe4000780c0ff */
[----:B------:R-:W-:Y:S04]  /*5270*/  PLOP3.LUT P2, PT, PT, PT, UP2, 0x80, 0x8 ;  /* 0x000000000008781c */ /* 0x000fe80003f4f028 */
[----:B------:R-:W-:Y:S07]  /*5280*/  PLOP3.LUT P2, PT, P2, PT, PT, 0x8, 0x80 ;  /* 0x000000000080781c */ /* 0x000fee000174e170 */
[----:B------:R-:W-:Y:S11]  /*5290*/  @P0 FSETP.EQ.AND P2, PT, R27, RZ, PT ;  /* 0x000000ff1b00020b */ /* 0x000ff60003f42000 */
[----:B------:R-:W-:Y:S02]  /*52a0*/  @!UPT UIADD3 URZ, UPT, UPT, URZ, URZ, URZ ;  /* 0x000000fffffff290 */ /* 0x000fe4000fffe0ff */
.L_x_93:
[----:B------:R-:W3:Y:S01]  /*52b0*/  SYNCS.PHASECHK.TRANS64.TRYWAIT P0, [UR21+0x60], R5 ;  /* 0x00006005ff0075a7 */ /* 0x000ee20008001115 */
[----:B------:R-:W-:Y:S04]  /*52c0*/  ELECT P1, URZ, PT ;  /* 0x0000000000ff782f */ /* 0x000fe80003820000 */
[----:B------:R-:W-:Y:S01]  /*52d0*/  PLOP3.LUT P1, PT, P2, P1, PT, 0xf2, 0x2f ;  /* 0x00000000002f781c */ /* 0x000fe20001723e72 */
[----:B------:R-:W-:Y:S01]  /*52e0*/  @!UPT UIADD3 URZ, UPT, UPT, URZ, URZ, URZ ;  /* 0x000000fffffff290 */ /* 0x000fe2000fffe0ff */
[----:B---3--:R-:W-:Y:S11]  /*52f0*/  @!P0 BRA `(.L_x_94) ;  /* 0x0000006800d48947 */ /* 0x008ff60003800000 */
.L_x_220:
[----:B--2---:R-:W-:Y:S01]  /*5300*/  @!P1 IADD3 R2, P0, PT, R12, 0x580, RZ ;  /* 0x000005800c029810 */ /* 0x004fe20007f1e0ff */
[----:B------:R-:W-:Y:S01]  /*5310*/  VOTEU.ALL UP0, P1 ;  /* 0x0000000000ff7886 */ /* 0x000fe20000800000 */
[----:B------:R-:W-:Y:S01]  /*5320*/  UMOV UR6, 0x0 ;  /* 0x0000000000067882 */ /* 0x000fe20000000000 */
[----:B------:R-:W-:Y:S01]  /*5330*/  UMOV UR7, 0x10000000 ;  /* 0x1000000000077882 */ /* 0x000fe20000000000 */
[----:B------:R-:W-:Y:S01]  /*5340*/  @!P1 R2UR UR5, R2 ;  /* 0x00000000020592ca */ /* 0x000fe200000e0000 */
[----:B------:R-:W-:Y:S01]  /*5350*/  @!P1 IMAD.X R0, RZ, RZ, R13, P0 ;  /* 0x000000ffff009224 */ /* 0x000fe200000e060d */
[----:B------:R-:W-:Y:S02]  /*5360*/  @!UP0 UIADD3 UR48, UPT, UPT, UR21, 0x200, URZ ;  /* 0x0000020015308890 */ /* 0x000fe4000fffe0ff */
[----:B------:R-:W-:Y:S02]  /*5370*/  @!UP0 UIADD3 UR10, UPT, UPT, UR50, 0x80, URZ ;  /* 0x00000080320a8890 */ /* 0x000fe4000fffe0ff */
[----:B------:R-:W-:Y:S01]  /*5380*/  @!P1 R2UR UR4, R0 ;  /* 0x00000000000492ca */ /* 0x000fe200000e0000 */
[----:B------:R-:W-:Y:S01]  /*5390*/  @!UP0 UIADD3 UR8, UPT, UPT, UR21, 0x1200, URZ ;  /* 0x0000120015088890 */ /* 0x000fe2000fffe0ff */
[----:B------:R-:W-:Y:S01]  /*53a0*/  @!P1 IMAD.MOV.U32 R0, RZ, RZ, 0x2000 ;  /* 0x00002000ff009424 */ /* 0x000fe200078e00ff */
[----:B------:R-:W-:Y:S01]  /*53b0*/  VOTEU.ALL UP0, P1 ;  /* 0x0000000000ff7886 */ /* 0x000fe20000800000 */
[----:B------:R-:W-:Y:S01]  /*53c0*/  UMOV UR52, UR36 ;  /* 0x0000002400347c82 */ /* 0x000fe20008000000 */
[----:B------:R-:W-:Y:S01]  /*53d0*/  UMOV UR9, UR49 ;  /* 0x0000003100097c82 */ /* 0x000fe20008000000 */
[----:B------:R-:W-:Y:S01]  /*53e0*/  UMOV UR11, UR51 ;  /* 0x00000033000b7c82 */ /* 0x000fe20008000000 */
[----:B------:R-:W-:Y:S01]  /*53f0*/  IMAD.U32 R6, RZ, RZ, UR5 ;  /* 0x00000005ff067e24 */ /* 0x000fe2000f8e00ff */
[----:B------:R-:W-:Y:S05]  /*5400*/  UMOV UR12, UR36 ;  /* 0x00000024000c7c82 */ /* 0x000fea0008000000 */
[----:B------:R-:W-:Y:S01]  /*5410*/  IMAD.U32 R7, RZ, RZ, UR4 ;  /* 0x00000004ff077e24 */ /* 0x000fe2000f8e00ff */
[----:B------:R-:W-:Y:S04]  /*5420*/  @!P1 R2UR UR4, R6 ;  /* 0x00000000060492ca */ /* 0x000fe800000e0000 */
[----:B------:R-:W-:Y:S11]  /*5430*/  @!P1 R2UR UR5, R7 ;  /* 0x00000000070592ca */ /* 0x000ff600000e0000 */
[----:B------:R-:W-:Y:S02]  /*5440*/  @!UPT UIADD3 URZ, UPT, UPT, URZ, URZ, URZ ;  /* 0x000000fffffff290 */ /* 0x000fe4000fffe0ff */
[----:B------:R-:W-:Y:S01]  /*5450*/  @!UP0 UTMALDG.3D [UR48], [UR4], desc[UR6] ;  /* 0x00000630040085b4 */ /* 0x000fe20008011000 */
[----:B------:R-:W-:Y:S05]  /*5460*/  VOTEU.ALL UP0, P1 ;  /* 0x0000000000ff7886 */ /* 0x000fea0000800000 */
[----:B------:R2:W-:Y:S01]  /*5470*/  @!UP0 UTMALDG.3D [UR8], [UR4], desc[UR6] ;  /* 0x00000608040085b4 */ /* 0x0005e20008011000 */
[----:B------:R3:W-:Y:S01]  /*5480*/  @!P1 SYNCS.ARRIVE.TRANS64.RED.A0TR RZ, [UR21+0x40], R0 ;  /* 0x00004000ffff99a7 */ /* 0x0007e20008300415 */
[----:B--2---:R-:W-:Y:S09]  /*5490*/  UPRMT UR6, UR53, 0x654, UR49 ;  /* 0x0000065435067896 */ /* 0x004ff20008000031 */
[----:B------:R-:W-:Y:S01]  /*54a0*/  SYNCS.ARRIVE.TRANS64.RED.A1T0 RZ, [UR6], RZ ;  /* 0x000000ffffff79a7 */ /* 0x000fe20008100406 */
[----:B------:R-:W2:Y:S02]  /*54b0*/  SYNCS.PHASECHK.TRANS64.TRYWAIT P0, [UR21+0x68], R5 ;  /* 0x00006805ff0075a7 */ /* 0x000ea40008001115 */
[----:B--23--:R-:W-:Y:S05]  /*54c0*/  @!P0 BRA `(.L_x_95) ;  /* 0x0000006800788947 */ /* 0x00cfea0003800000 */
.L_x_222:
[----:B------:R-:W-:Y:S01]  /*54d0*/  @!P1 IADD3 R2, P0, PT, R12, 0x580, RZ ;  /* 0x000005800c029810 */ /* 0x000fe20007f1e0ff */
[----:B------:R-:W-:Y:S01]  /*54e0*/  VOTEU.ALL UP0, P1 ;  /* 0x0000000000ff7886 */ /* 0x000fe20000800000 */
[----:B------:R-:W-:Y:S01]  /*54f0*/  UMOV UR16, 0x0 ;  /* 0x0000000000107882 */ /* 0x000fe20000000000 */
[----:B------:R-:W-:Y:S01]  /*5500*/  UMOV UR17, 0x10000000 ;  /* 0x1000000000117882 */ /* 0x000fe20000000000 */
[----:B------:R-:W-:Y:S01]  /*5510*/  @!P1 R2UR UR5, R2 ;  /* 0x00000000020592ca */ /* 0x000fe200000e0000 */
[----:B--2---:R-:W-:Y:S01]  /*5520*/  @!P1 IMAD.X R0, RZ, RZ, R13, P0 ;  /* 0x000000ffff009224 */ /* 0x004fe200000e060d */
[----:B------:R-:W-:Y:S02]  /*5530*/  @!UP0 UIADD3 UR42, UPT, UPT, UR50, 0x10, URZ ;  /* 0x00000010322a8890 */ /* 0x000fe4000fffe0ff */
[----:B------:R-:W-:Y:S02]  /*5540*/  @!UP0 UIADD3 UR40, UPT, UPT, UR21, 0x2200, URZ ;  /* 0x0000220015288890 */ /* 0x000fe4000fffe0ff */
[----:B------:R-:W-:Y:S01]  /*5550*/  @!P1 R2UR UR4, R0 ;  /* 0x00000000000492ca */ /* 0x000fe200000e0000 */
[----:B------:R-:W-:Y:S01]  /*5560*/  @!UP0 UIADD3 UR10, UPT, UPT, UR50, 0x90, URZ ;  /* 0x00000090320a8890 */ /* 0x000fe2000fffe0ff */
[----:B------:R-:W-:Y:S01]  /*5570*/  @!P1 IMAD.MOV.U32 R0, RZ, RZ, 0x2000 ;  /* 0x00002000ff009424 */ /* 0x000fe200078e00ff */
[----:B------:R-:W-:Y:S01]  /*5580*/  @!UP0 UIADD3 UR8, UPT, UPT, UR21, 0x3200, URZ ;  /* 0x0000320015088890 */ /* 0x000fe2000fffe0ff */
[----:B------:R-:W-:Y:S01]  /*5590*/  VOTEU.ALL UP0, P1 ;  /* 0x0000000000ff7886 */ /* 0x000fe20000800000 */
[----:B------:R-:W-:Y:S02]  /*55a0*/  UMOV UR43, UR51 ;  /* 0x00000033002b7c82 */ /* 0x000fe40008000000 */
[----:B------:R-:W-:Y:S01]  /*55b0*/  IMAD.U32 R6, RZ, RZ, UR5 ;  /* 0x00000005ff067e24 */ /* 0x000fe2000f8e00ff */
[----:B------:R-:W-:Y:S01]  /*55c0*/  UMOV UR44, UR36 ;  /* 0x00000024002c7c82 */ /* 0x000fe20008000000 */
[----:B------:R-:W-:Y:S01]  /*55d0*/  UMOV UR9, UR41 ;  /* 0x0000002900097c82 */ /* 0x000fe20008000000 */
[----:B------:R-:W-:Y:S01]  /*55e0*/  UMOV UR11, UR51 ;  /* 0x00000033000b7c82 */ /* 0x000fe20008000000 */
[----:B------:R-:W-:Y:S01]  /*55f0*/  UMOV UR12, UR36 ;  /* 0x00000024000c7c82 */ /* 0x000fe20008000000 */
[----:B------:R-:W-:Y:S01]  /*5600*/  UPRMT UR7, UR53, 0x654, UR41 ;  /* 0x0000065435077896 */ /* 0x000fe20008000029 */
[----:B------:R-:W-:Y:S01]  /*5610*/  IMAD.U32 R7, RZ, RZ, UR4 ;  /* 0x00000004ff077e24 */ /* 0x000fe2000f8e00ff */
[----:B------:R-:W-:Y:S04]  /*5620*/  @!P1 R2UR UR4, R6 ;  /* 0x00000000060492ca */ /* 0x000fe800000e0000 */
[----:B------:R-:W-:Y:S11]  /*5630*/  @!P1 R2UR UR5, R7 ;  /* 0x00000000070592ca */ /* 0x000ff600000e0000 */
[----:B------:R-:W-:Y:S02]  /*5640*/  @!UPT UIADD3 URZ, UPT, UPT, URZ, URZ, URZ ;  /* 0x000000fffffff290 */ /* 0x000fe4000fffe0ff */
[----:B------:R2:W-:Y:S01]  /*5650*/  @!UP0 UTMALDG.3D [UR40], [UR4], desc[UR16] ;  /* 0x00001028040085b4 */ /* 0x0005e20008011000 */
[----:B------:R-:W-:Y:S05]  /*5660*/  VOTEU.ALL UP0, P1 ;  /* 0x0000000000ff7886 */ /* 0x000fea0000800000 */
[----:B------:R2:W-:Y:S01]  /*5670*/  @!UP0 UTMALDG.3D [UR8], [UR4], desc[UR16] ;  /* 0x00001008040085b4 */ /* 0x0005e20008011000 */
[----:B------:R2:W-:Y:S01]  /*5680*/  @!P1 SYNCS.ARRIVE.TRANS64.RED.A0TR RZ, [UR21+0x48], R0 ;  /* 0x00004800ffff99a7 */ /* 0x0005e20008300415 */
[----:B------:R-:W-:Y:S01]  /*5690*/  SYNCS.ARRIVE.TRANS64.RED.A1T0 RZ, [UR7], RZ ;  /* 0x000000ffffff79a7 */ /* 0x000fe20008100407 */
[----:B------:R-:W3:Y:S02]  /*56a0*/  SYNCS.PHASECHK.TRANS64.TRYWAIT P0, [UR21+0x70], R5 ;  /* 0x00007005ff0075a7 */ /* 0x000ee40008001115 */
[----:B--23--:R-:W-:Y:S05]  /*56b0*/  @!P0 BRA `(.L_x_96) ;  /* 0x0000006800148947 */ /* 0x00cfea0003800000 */
.L_x_224:
        /* <DEDUP_REMOVED lines=18> */
[----:B------:R-:W-:Y:S02]  /*57e0*/  UPRMT UR29, UR53, 0x654, UR33 ;  /* 0x00000654351d7896 */ /* 0x000fe40008000021 */
        /* <DEDUP_REMOVED lines=11> */
.L_x_226:
[----:B------:R-:W-:Y:S01]  /*58a0*/  @!P1 IADD3 R2, P0, PT, R12, 0x580, RZ ;  /* 0x000005800c029810 */ /* 0x000fe20007f1e0ff */
[----:B------:R-:W-:Y:S01]  /*58b0*/  VOTEU.ALL UP0, P1 ;  /* 0x0000000000ff7886 */ /* 0x000fe20000800000 */
[----:B------:R-:W-:Y:S01]  /*58c0*/  UMOV UR16, 0x0 ;  /* 0x0000000000107882 */ /* 0x000fe20000000000 */
[----:B------:R-:W-:Y:S01]  /*58d0*/  UMOV UR17, 0x10000000 ;  /* 0x1000000000117882 */ /* 0x000fe20000000000 */
[----:B------:R-:W-:Y:S01]  /*58e0*/  @!P1 R2UR UR5, R2 ;  /* 0x00000000020592ca */ /* 0x000fe200000e0000 */
[----:B--2---:R-:W-:Y:S01]  /*58f0*/  @!P1 IMAD.X R0, RZ, RZ, R13, P0 ;  /* 0x000000ffff009224 */ /* 0x004fe200000e060d */
[----:B------:R-:W-:Y:S01]  /*5900*/  @!UP0 UIADD3 UR26, UPT, UPT, UR50, 0x30, URZ ;  /* 0x00000030321a8890 */ /* 0x000fe2000fffe0ff */
[----:B------:R-:W-:Y:S01]  /*5910*/  SHF.L.U32 R4, RZ, 0x1f, RZ ;  /* 0x0000001fff047819 */ /* 0x000fe200000006ff */
        /* <DEDUP_REMOVED lines=11> */
[----:B------:R-:W-:Y:S02]  /*59d0*/  UMOV UR12, UR36 ;  /* 0x00000024000c7c82 */ /* 0x000fe40008000000 */
        /* <DEDUP_REMOVED lines=8> */
[----:B--2---:R-:W-:Y:S09]  /*5a60*/  UPRMT UR24, UR53, 0x654, UR25 ;  /* 0x0000065435187896 */ /* 0x004ff20008000019 */
[----:B------:R-:W-:Y:S01]  /*5a70*/  SYNCS.ARRIVE.TRANS64.RED.A1T0 RZ, [UR24], RZ ;  /* 0x000000ffffff79a7 */ /* 0x000fe20008100418 */
[----:B------:R-:W2:Y:S02]  /*5a80*/  SYNCS.PHASECHK.TRANS64.TRYWAIT P0, [UR21+0x60], R4 ;  /* 0x00006004ff0075a7 */ /* 0x000ea40008001115 */
[----:B--23--:R-:W-:Y:S05]  /*5a90*/  @!P0 BRA `(.L_x_98) ;  /* 0x00000064004c8947 */ /* 0x00cfea0003800000 */
.L_x_228:
        /* <DEDUP_REMOVED lines=19> */
[----:B------:R-:W-:Y:S01]  /*5bd0*/  UMOV UR12, UR36 ;  /* 0x00000024000c7c82 */ /* 0x000fe20008000000 */
        /* <DEDUP_REMOVED lines=11> */
.L_x_230:
        /* <DEDUP_REMOVED lines=31> */
.L_x_232:
[----:B------:R-:W-:Y:S01]  /*5e80*/  @!P1 IADD3 R2, P0, PT, R12, 0x580, RZ ;  /* 0x000005800c029810 */ /* 0x000fe20007f1e0ff */
[----:B------:R-:W-:Y:S01]  /*5e90*/  VOTEU.ALL UP0, P1 ;  /* 0x0000000000ff7886 */ /* 0x000fe20000800000 */
[----:B------:R-:W-:Y:S01]  /*5ea0*/  UMOV UR6, 0x0 ;  /* 0x0000000000067882 */ /* 0x000fe20000000000 */
[----:B------:R-:W-:Y:S01]  /*5eb0*/  UMOV UR7, 0x10000000 ;  /* 0x1000000000077882 */ /* 0x000fe20000000000 */
[----:B------:R-:W-:Y:S01]  /*5ec0*/  @!P1 R2UR UR5, R2 ;  /* 0x00000000020592ca */ /* 0x000fe200000e0000 */
[----:B--2---:R-:W-:Y:S01]  /*5ed0*/  @!P1 IMAD.X R0, RZ, RZ, R13, P0 ;  /* 0x000000ffff009224 */ /* 0x004fe200000e060d */
[----:B------:R-:W-:Y:S01]  /*5ee0*/  @!UP0 UIADD3 UR18, UPT, UPT, UR50, 0x60, URZ ;  /* 0x0000006032128890 */ /* 0x000fe2000fffe0ff */
[----:B------:R-:W-:Y:S01]  /*5ef0*/  VIADD R10, R10, 0x1 ;  /* 0x000000010a0a7836 */ /* 0x000fe20000000000 */
        /* <DEDUP_REMOVED lines=24> */
.L_x_234:
[----:B------:R-:W-:Y:S01]  /*6080*/  UPLOP3.LUT UP1, UPT, UPT, UPT, UPT, 0x80, 0x8 ;  /* 0x000000000008789c */ /* 0x000fe20003f2f070 */
[----:B------:R-:W-:Y:S01]  /*6090*/  @!P1 IADD3 R2, P0, PT, R12, 0x580, RZ ;  /* 0x000005800c029810 */ /* 0x000fe20007f1e0ff */
[----:B------:R-:W-:Y:S01]  /*60a0*/  UMOV UR6, 0x0 ;  /* 0x0000000000067882 */ /* 0x000fe20000000000 */
[----:B------:R-:W-:Y:S01]  /*60b0*/  VOTEU.ALL UP0, P1 ;  /* 0x0000000000ff7886 */ /* 0x000fe20000800000 */
[----:B------:R-:W-:Y:S01]  /*60c0*/  UMOV UR7, 0x10000000 ;  /* 0x1000000000077882 */ /* 0x000fe20000000000 */
[----:B------:R-:W-:Y:S01]  /*60d0*/  @!P1 R2UR UR5, R2 ;  /* 0x00000000020592ca */ /* 0x000fe200000e0000 */
[----:B--2---:R-:W-:Y:S01]  /*60e0*/  @!P1 IMAD.X R0, RZ, RZ, R13, P0 ;  /* 0x000000ffff009224 */ /* 0x004fe200000e060d */
[----:B------:R-:W-:Y:S01]  /*60f0*/  UMOV UR17, UR25 ;  /* 0x0000001900117c82 */ /* 0x000fe20008000000 */
[----:B------:R-:W-:Y:S01]  /*6100*/  @!UP0 UIADD3 UR18, UPT, UPT, UR50, 0x70, URZ ;  /* 0x0000007032128890 */ /* 0x000fe2000fffe0ff */
[----:B------:R-:W-:Y:S01]  /*6110*/  R2UR UR27, R53 ;  /* 0x00000000351b72ca */ /* 0x000fe200000e0000 */
[----:B------:R-:W-:Y:S01]  /*6120*/  @!UP0 UIADD3 UR16, UPT, UPT, UR21, 0x6200, URZ ;  /* 0x0000620015108890 */ /* 0x000fe2000fffe0ff */
[----:B------:R-:W-:Y:S01]  /*6130*/  @!P1 R2UR UR4, R0 ;  /* 0x00000000000492ca */ /* 0x000fe200000e0000 */
[----:B------:R-:W-:Y:S01]  /*6140*/  @!UP0 UIADD3 UR10, UPT, UPT, UR50, 0xf0, URZ ;  /* 0x000000f0320a8890 */ /* 0x000fe2000fffe0ff */
[----:B------:R-:W-:Y:S01]  /*6150*/  R2UR UR26, R54 ;  /* 0x00000000361a72ca */ /* 0x000fe200000e0000 */
[----:B------:R-:W-:Y:S01]  /*6160*/  @!UP0 UIADD3 UR8, UPT, UPT, UR21, 0x7200, URZ ;  /* 0x0000720015088890 */ /* 0x000fe2000fffe0ff */
[----:B------:R-:W-:Y:S01]  /*6170*/  ISETP.NE.AND P0, PT, R10, 0x2, PT ;  /* 0x000000020a00780c */ /* 0x000fe20003f05270 */
[----:B------:R-:W-:Y:S01]  /*6180*/  VOTEU.ALL UP0, P1 ;  /* 0x0000000000ff7886 */ /* 0x000fe20000800000 */
[----:B------:R-:W-:Y:S01]  /*6190*/  UMOV UR19, UR51 ;  /* 0x0000003300137c82 */ /* 0x000fe20008000000 */
[----:B------:R-:W-:Y:S01]  /*61a0*/  IMAD.U32 R6, RZ, RZ, UR5 ;  /* 0x00000005ff067e24 */ /* 0x000fe2000f8e00ff */
[----:B------:R-:W-:Y:S01]  /*61b0*/  UMOV UR20, UR36 ;  /* 0x0000002400147c82 */ /* 0x000fe20008000000 */
[----:B------:R-:W-:Y:S01]  /*61c0*/  UMOV UR9, UR25 ;  /* 0x0000001900097c82 */ /* 0x000fe20008000000 */
[----:B------:R-:W-:Y:S01]  /*61d0*/  UMOV UR11, UR51 ;  /* 0x00000033000b7c82 */ /* 0x000fe20008000000 */
[----:B------:R-:W-:Y:S01]  /*61e0*/  UMOV UR12, UR36 ;  /* 0x00000024000c7c82 */ /* 0x000fe20008000000 */
[----:B------:R-:W-:Y:S01]  /*61f0*/  SEL R0, RZ, 0x1, P0 ;  /* 0x00000001ff007807 */ /* 0x000fe20000000000 */
[----:B------:R-:W-:Y:S01]  /*6200*/  IMAD.U32 R7, RZ, RZ, UR4 ;  /* 0x00000004ff077e24 */ /* 0x000fe2000f8e00ff */
[----:B------:R-:W-:Y:S01]  /*6210*/  @!P1 R2UR UR4, R6 ;  /* 0x00000000060492ca */ /* 0x000fe200000e0000 */
[----:B------:R-:W-:Y:S01]  /*6220*/  UIADD3 UR27, UPT, UPT, UR13, UR27, URZ ;  /* 0x0000001b0d1b7290 */ /* 0x000fe2000fffe0ff */
[----:B------:R-:W-:Y:S01]  /*6230*/  LOP3.LUT R9, R9, R0, RZ, 0x3c, !PT ;  /* 0x0000000009097212 */ /* 0x000fe200078e3cff */
[----:B------:R-:W-:Y:S01]  /*6240*/  UIADD3 UR26, UPT, UPT, UR14, UR26, URZ ;  /* 0x0000001a0e1a7290 */ /* 0x000fe2000fffe0ff */
[----:B------:R-:W-:Y:S01]  /*6250*/  @!P1 R2UR UR5, R7 ;  /* 0x00000000070592ca */ /* 0x000fe200000e0000 */
[----:B------:R-:W-:Y:S01]  /*6260*/  UMOV UR36, UR30 ;  /* 0x0000001e00247c82 */ /* 0x000fe20008000000 */
[----:B------:R-:W-:Y:S11]  /*6270*/  SEL R10, R10, RZ, P0 ;  /* 0x000000ff0a0a7207 */ /* 0x000ff60000000000 */
[----:B------:R2:W-:Y:S01]  /*6280*/  @!UP0 UTMALDG.3D [UR16], [UR4], desc[UR6] ;  /* 0x00000610040085b4 */ /* 0x0005e20008011000 */
[----:B------:R-:W-:Y:S05]  /*6290*/  VOTEU.ALL UP0, P1 ;  /* 0x0000000000ff7886 */ /* 0x000fea0000800000 */
[----:B------:R2:W-:Y:S01]  /*62a0*/  @!UP0 UTMALDG.3D [UR8], [UR4], desc[UR6] ;  /* 0x00000608040085b4 */ /* 0x0005e20008011000 */
[----:B------:R2:W-:Y:S01]  /*62b0*/  @!P1 SYNCS.ARRIVE.TRANS64.RED.A0TR RZ, [UR21+0x58], R3 ;  /* 0x00005803ffff99a7 */ /* 0x0005e20008300415 */
[----:B------:R-:W-:Y:S01]  /*62c0*/  SYNCS.ARRIVE.TRANS64.RED.A1T0 RZ, [UR24], RZ ;  /* 0x000000ffffff79a7 */ /* 0x000fe20008100418 */
[----:B------:R-:W-:Y:S05]  /*62d0*/  BRA.U UP3, `(.L_x_102) ;  /* 0xffffffe503ec7547 */ /* 0x000fea000b83ffff */
[----:B------:R-:W3:Y:S02]  /*62e0*/  SYNCS.PHASECHK.TRANS64.TRYWAIT P0, [UR21+0x60], R5 ;  /* 0x00006005ff0075a7 */ /* 0x000ee40008001115 */
[----:B---3--:R-:W-:Y:S05]  /*62f0*/  @!P0 BRA `(.L_x_103) ;  /* 0x0000005c00948947 */ /* 0x008fea0003800000 */
.L_x_236:
[----:B------:R-:W4:Y:S02]  /*6300*/  SYNCS.PHASECHK.TRANS64.TRYWAIT P0, [UR21+0x68], R5 ;  /* 0x00006805ff0075a7 */ /* 0x000f240008001115 */
[----:B----4-:R-:W-:Y:S05]  /*6310*/  @!P0 BRA `(.L_x_104) ;  /* 0x0000005c00a48947 */ /* 0x010fea0003800000 */
.L_x_238:
[----:B------:R-:W4:Y:S01]  /*6320*/  SYNCS.PHASECHK.TRANS64.TRYWAIT P0, [UR21+0x70], R5 ;  /* 0x00007005ff0075a7 */ /* 0x000f220008001115 */
[----:B---3--:R-:W-:Y:S01]  /*6330*/  HFMA2 R0, -RZ, RZ, 0, 5.9604644775390625e-08 ;  /* 0x00000001ff007431 */ /* 0x008fe200000001ff */
[----:B----4-:R-:W-:Y:S06]  /*6340*/  @!P0 BRA `(.L_x_105) ;  /* 0x0000005c00b08947 */ /* 0x010fec0003800000 */
.L_x_240:
[----:B---3--:R-:W-:Y:S02]  /*6350*/  MOV R2, UR21 ;  /* 0x0000001500027c02 */ /* 0x008fe40008000f00 */
[----:B------:R-:W-:-:S07]  /*6360*/  SHF.L.U32 R0, R0, 0x1f, RZ ;  /* 0x0000001f00007819 */ /* 0x000fce00000006ff */
.L_x_106:
[----:B---3--:R3:W4:Y:S02]  /*6370*/  SYNCS.PHASECHK.TRANS64.TRYWAIT P0, [R2+URZ+0x78], R0 ;  /* 0x00007800020075a7 */ /* 0x00872400080011ff */
[----:B----4-:R-:W-:Y:S05]  /*6380*/  @!P0 NANOSLEEP.SYNCS 0x989680 ;  /* 0x009896800000895d */ /* 0x010fea0003900000 */
[----:B------:R-:W4:Y:S02]  /*6390*/  @!P0 SYNCS.PHASECHK.TRANS64 P0, [R2+URZ+0x78], R0 ;  /* 0x00007800020085a7 */ /* 0x000f2400080010ff */
[----:B-12-4-:R-:W-:Y:S05]  /*63a0*/  @P0 EXIT ;  /* 0x000000000000094d */ /* 0x016fea0003800000 */
[----:B------:R-:W-:Y:S05]  /*63b0*/  BRA `(.L_x_106) ;  /* 0xfffffffc00ec7947 */ /* 0x000fea000383ffff */
.L_x_87:
[----:B------:R-:W-:-:S06]  /*63c0*/  UISETP.GE.AND UP0, UPT, UR20, 0x4, UPT ;  /* 0x000000041400788c */ /* 0x000fcc000bf06270 */
[----:B------:R-:W-:-:S13]  /*63d0*/  PLOP3.LUT P0, PT, PT, PT, UP0, 0x80, 0x8 ;  /* 0x000000000008781c */ /* 0x000fda0003f0f008 */
[----:B-1----:R-:W-:Y:S05]  /*63e0*/  @!P0 EXIT ;  /* 0x000000000000894d */ /* 0x002fea0003800000 */
[----:B------:R-:W-:Y:S01]  /*63f0*/  BAR.SYNC.DEFER_BLOCKING 0x6, 0xa0 ;  /* 0x0182800000007b1d */ /* 0x000fe20000010000 */
[C---:B------:R-:W-:Y:S01]  /*6400*/  IMAD.SHL.U32 R3, R65.reuse, 0x10, RZ ;  /* 0x0000001041037824 */ /* 0x040fe200078e00ff */
[C---:B------:R-:W-:Y:S01]  /*6410*/  SHF.L.U32 R4, R52.reuse, 0x15, RZ ;  /* 0x0000001534047819 */ /* 0x040fe200000006ff */
[----:B------:R-:W-:Y:S01]  /*6420*/  IMAD.SHL.U32 R5, R52, 0x200, RZ ;  /* 0x0000020034057824 */ /* 0x000fe200078e00ff */
[C---:B------:R-:W-:Y:S01]  /*6430*/  LOP3.LUT R66, R65.reuse, 0x60, RZ, 0xc0, !PT ;  /* 0x0000006041427812 */ /* 0x040fe200078ec0ff */
[----:B------:R-:W-:Y:S01]  /*6440*/  IMAD.SHL.U32 R2, R65, 0x2, RZ ;  /* 0x0000000241027824 */ /* 0x000fe200078e00ff */
[----:B------:R-:W-:Y:S02]  /*6450*/  UMOV UR43, 0x400 ;  /* 0x00000400002b7882 */ /* 0x000fe40000000000 */
[----:B------:R-:W1:Y:S01]  /*6460*/  LDC.64 R50, c[0x0][0x8b0] ;  /* 0x00022c00ff327b82 */ /* 0x000e620000000a00 */
[----:B------:R-:W-:Y:S01]  /*6470*/  ULEA UR43, UR53, UR43, 0x18 ;  /* 0x0000002b352b7291 */ /* 0x000fe2000f8ec0ff */
[C---:B------:R-:W-:Y:S01]  /*6480*/  LOP3.LUT R64, R3.reuse, 0x590, RZ, 0xc0, !PT ;  /* 0x0000059003407812 */ /* 0x040fe200078ec0ff */
[----:B------:R-:W2:Y:S01]  /*6490*/  LDCU.64 UR6, c[0x0][0x890] ;  /* 0x00011200ff0677ac */ /* 0x000ea20008000a00 */
[----:B------:R-:W-:Y:S01]  /*64a0*/  LOP3.LUT R3, R3, 0x60, RZ, 0xc0, !PT ;  /* 0x0000006003037812 */ /* 0x000fe200078ec0ff */
[----:B------:R-:W-:Y:S01]  /*64b0*/  IMAD.U32 R23, R65, 0x10000, RZ ;  /* 0x0001000041177824 */ /* 0x000fe200078e00ff */
[----:B------:R-:W-:Y:S01]  /*64c0*/  LOP3.LUT R64, R64, 0x200, R5, 0xf8, !PT ;  /* 0x0000020040407812 */ /* 0x000fe200078ef805 */
[----:B------:R-:W-:Y:S01]  /*64d0*/  UIADD3 UR4, UPT, UPT, UR43, 0x200, URZ ;  /* 0x000002002b047890 */ /* 0x000fe2000fffe0ff */
[----:B------:R-:W3:Y:S01]  /*64e0*/  LDC.64 R48, c[0x0][0x8a8] ;  /* 0x00022a00ff307b82 */ /* 0x000ee20000000a00 */
[----:B------:R-:W-:-:S02]  /*64f0*/  LOP3.LUT R2, R3, 0xc, R2, 0xf8, !PT ;  /* 0x0000000c03027812 */ /* 0x000fc400078ef802 */
[----:B------:R-:W-:Y:S02]  /*6500*/  CS2R R60, SRZ ;  /* 0x00000000003c7805 */ /* 0x000fe4000001ff00 */
[----:B------:R-:W-:Y:S01]  /*6510*/  LOP3.LUT R4, R4, 0x200000, RZ, 0xc0, !PT ;  /* 0x0020000004047812 */ /* 0x000fe200078ec0ff */
[----:B------:R-:W-:Y:S01]  /*6520*/  IMAD.MOV.U32 R58, RZ, RZ, RZ ;  /* 0x000000ffff3a7224 */ /* 0x000fe200078e00ff */
[----:B------:R-:W-:Y:S01]  /*6530*/  LOP3.LUT R64, R64, R2, RZ, 0xfc, !PT ;  /* 0x0000000240407212 */ /* 0x000fe200078efcff */
[----:B------:R-:W-:Y:S01]  /*6540*/  IMAD.U32 R56, RZ, RZ, UR4 ;  /* 0x00000004ff387e24 */ /* 0x000fe2000f8e00ff */
[C---:B------:R-:W-:Y:S01]  /*6550*/  LOP3.LUT R63, R65.reuse, 0x2, RZ, 0xc0, !PT ;  /* 0x00000002413f7812 */ /* 0x040fe200078ec0ff */
[----:B------:R-:W4:Y:S01]  /*6560*/  LDCU UR63, c[0x0][0x370] ;  /* 0x00006e00ff3f77ac */ /* 0x000f220008000800 */
[----:B------:R-:W4:Y:S01]  /*6570*/  LDS R0, [UR43+0x140] ;  /* 0x0001402bff007984 */ /* 0x000f220008000800 */
[----:B------:R-:W-:Y:S01]  /*6580*/  LOP3.LUT R23, R4, 0x400000, R23, 0xf8, !PT ;  /* 0x0040000004177812 */ /* 0x000fe200078ef817 */
[----:B------:R-:W-:Y:S01]  /*6590*/  IMAD R64, R64, 0x4, R56 ;  /* 0x0000000440407824 */ /* 0x000fe200078e0238 */
[----:B------:R-:W-:Y:S01]  /*65a0*/  LOP3.LUT R65, R65, 0x4, RZ, 0xc0, !PT ;  /* 0x0000000441417812 */ /* 0x000fe200078ec0ff */
[----:B--2---:R-:W-:Y:S01]  /*65b0*/  IMAD.U32 R68, RZ, RZ, UR6 ;  /* 0x00000006ff447e24 */ /* 0x004fe2000f8e00ff */
[----:B------:R-:W-:Y:S01]  /*65c0*/  MOV R67, UR7 ;  /* 0x0000000700437c02 */ /* 0x000fe20008000f00 */
[--C-:B------:R-:W-:Y:S01]  /*65d0*/  IMAD R63, R63, -0x10, R64.reuse ;  /* 0xfffffff03f3f7824 */ /* 0x100fe200078e0240 */
[----:B------:R-:W-:Y:S01]  /*65e0*/  MOV R22, RZ ;  /* 0x000000ff00167202 */ /* 0x000fe20000000f00 */
[----:B------:R-:W-:Y:S01]  /*65f0*/  IMAD R62, R65, -0x10, R64 ;  /* 0xfffffff0413e7824 */ /* 0x000fe200078e0240 */
[----:B------:R-:W2:Y:S01]  /*6600*/  LDCU.64 UR54, c[0x0][0x348] ;  /* 0x00006900ff3677ac */ /* 0x000ea20008000a00 */
[----:B------:R-:W1:Y:S01]  /*6610*/  LDCU UR42, c[0x0][0xb0c] ;  /* 0x00016180ff2a77ac */ /* 0x000e620008000800 */
[----:B------:R-:W1:Y:S01]  /*6620*/  LDCU UR39, c[0x0][0xb30] ;  /* 0x00016600ff2777ac */ /* 0x000e620008000800 */
[----:B------:R-:W1:Y:S01]  /*6630*/  LDCU.64 UR60, c[0x0][0x888] ;  /* 0x00011100ff3c77ac */ /* 0x000e620008000a00 */
[----:B------:R-:W1:Y:S01]  /*6640*/  LDCU.64 UR40, c[0x0][0xb28] ;  /* 0x00016500ff2877ac */ /* 0x000e620008000a00 */
[----:B------:R-:W1:Y:S01]  /*6650*/  LDCU.128 UR56, c[0x0][0xb10] ;  /* 0x00016200ff3877ac */ /* 0x000e620008000c00 */
[----:B------:R-:W1:Y:S01]  /*6660*/  LDCU UR62, c[0x0][0x374] ;  /* 0x00006e80ff3e77ac */ /* 0x000e620008000800 */
[----:B------:R-:W-:Y:S01]  /*6670*/  UMOV UR52, URZ ;  /* 0x000000ff00347c82 */ /* 0x000fe20008000000 */
[----:B------:R-:W-:Y:S01]  /*6680*/  UMOV UR47, URZ ;  /* 0x000000ff002f7c82 */ /* 0x000fe20008000000 */
[----:B-1234-:R-:W-:-:S07]  /*6690*/  IMAD.IADD R23, R0, 0x1, R23 ;  /* 0x0000000100177824 */ /* 0x01efce00078e0217 */
.L_x_182:
[----:B------:R-:W-:Y:S02]  /*66a0*/  LEA R0, R58, UR43, 0x3 ;  /* 0x0000002b3a007c11 */ /* 0x000fe4000f8e18ff */
[----:B------:R-:W-:Y:S02]  /*66b0*/  SHF.L.U32 R2, R60, 0x1f, RZ ;  /* 0x0000001f3c027819 */ /* 0x000fe400000006ff */
[----:B-1----:R-:W-:Y:S02]  /*66c0*/  LEA R4, R58, UR43, 0x4 ;  /* 0x0000002b3a047c11 */ /* 0x002fe4000f8e20ff */
[----:B------:R-:W1:Y:S02]  /*66d0*/  SYNCS.PHASECHK.TRANS64.TRYWAIT P0, [R0+URZ+0x90], R2 ;  /* 0x00009002000075a7 */ /* 0x000e6400080011ff */
[----:B-1-3--:R-:W-:Y:S05]  /*66e0*/  @!P0 BRA `(.L_x_107) ;  /* 0x0000005800e08947 */ /* 0x00afea0003800000 */
.L_x_241:
[----:B------:R-:W-:Y:S01]  /*66f0*/  R2UR UR7, R69 ;  /* 0x00000000450772ca */ /* 0x000fe200000e0000 */
[----:B------:R-:W2:Y:S01]  /*6700*/  LDS.128 R4, [R4+0x120] ;  /* 0x0001200004047984 */ /* 0x000ea20000000c00 */
[----:B-1----:R-:W-:Y:S01]  /*6710*/  VIADD R0, R0, 0xa0 ;  /* 0x000000a000007836 */ /* 0x002fe20000000000 */
[----:B------:R-:W-:Y:S04]  /*6720*/  UISETP.GE.AND UP0, UPT, UR45, 0x1, UPT ;  /* 0x000000012d00788c */ /* 0x000fe8000bf06270 */
[----:B------:R-:W-:Y:S01]  /*6730*/  PRMT R0, RZ, 0x654, R0 ;  /* 0x00000654ff007816 */ /* 0x000fe20000000000 */
[----:B------:R-:W-:Y:S01]  /*6740*/  @!PT LDS RZ, [RZ] ;  /* 0x00000000fffff984 */ /* 0x000fe20000000800 */
[----:B------:R-:W-:Y:S01]  /*6750*/  @!PT LDS RZ, [RZ] ;  /* 0x00000000fffff984 */ /* 0x000fe20000000800 */
[----:B------:R-:W-:Y:S01]  /*6760*/  @!PT LDS RZ, [RZ] ;  /* 0x00000000fffff984 */ /* 0x000fe20000000800 */
[----:B------:R-:W-:Y:S01]  /*6770*/  @!PT LDS RZ, [RZ] ;  /* 0x00000000fffff984 */ /* 0x000fe20000000800 */
[----:B------:R1:W-:Y:S06]  /*6780*/  MEMBAR.ALL.CTA ;  /* 0x0000000000007992 */ /* 0x0003ec0000008000 */
[----:B-1----:R-:W1:Y:S02]  /*6790*/  FENCE.VIEW.ASYNC.S ;  /* 0x00000000000073c6 */ /* 0x002e640000000000 */
[----:B-1----:R1:W-:Y:S01]  /*67a0*/  SYNCS.ARRIVE.TRANS64.RED.A1T0 RZ, [R0+URZ], RZ ;  /* 0x000000ff00ff79a7 */ /* 0x0023e200081004ff */
[----:B--2---:R-:W-:Y:S11]  /*67b0*/  LOP3.LUT P0, RZ, R6, 0x1, RZ, 0xc0, !PT ;  /* 0x0000000106ff7812 */ /* 0x004ff6000780c0ff */
[----:B------:R-:W-:Y:S02]  /*67c0*/  @!UPT UIADD3 URZ, UPT, UPT, URZ, URZ, URZ ;  /* 0x000000fffffff290 */ /* 0x000fe4000fffe0ff */
[----:B------:R-:W-:Y:S01]  /*67d0*/  VOTEU.ANY UP1, P0 ;  /* 0x0000000000ff7886 */ /* 0x000fe20000020100 */
[----:B------:R-:W-:Y:S01]  /*67e0*/  PLOP3.LUT P0, PT, PT, PT, UP1, 0x80, 0x8 ;  /* 0x000000000008781c */ /* 0x000fe20003f0f018 */
[----:B------:R-:W-:Y:S06]  /*67f0*/  UP2UR UR4, UPR, URZ, 0x2 ;  /* 0x00000002ff047883 */ /* 0x000fec0008000000 */
[----:B------:R-:W-:Y:S06]  /*6800*/  IMAD.U32 R70, RZ, RZ, UR4 ;  /* 0x00000004ff467e24 */ /* 0x000fec000f8e00ff */
[----:B------:R-:W-:Y:S02]  /*6810*/  @P0 SHF.R.U32.HI R2, RZ, 0x10, R5 ;  /* 0x00000010ff020819 */ /* 0x000fe40000011605 */
[----:B------:R-:W-:Y:S02]  /*6820*/  @P0 MOV R3, R4 ;  /* 0x0000000400030202 */ /* 0x000fe40000000f00 */
[----:B------:R-:W-:Y:S02]  /*6830*/  @P0 R2UR UR4, R2 ;  /* 0x00000000020402ca */ /* 0x000fe400000e0000 */
[----:B------:R-:W-:Y:S02]  /*6840*/  @P0 LOP3.LUT R4, R5, 0xffff, RZ, 0xc0, !PT ;  /* 0x0000ffff05040812 */ /* 0x000fe400078ec0ff */
[----:B------:R-:W-:Y:S02]  /*6850*/  @P0 R2UR UR6, R3 ;  /* 0x00000000030602ca */ /* 0x000fe400000e0000 */
[----:B------:R-:W-:Y:S07]  /*6860*/  @P0 R2UR UR5, R4 ;  /* 0x00000000040502ca */ /* 0x000fee00000e0000 */
[----:B------:R-:W-:Y:S02]  /*6870*/  @UP1 UMOV UR7, UR4 ;  /* 0x0000000400071c82 */ /* 0x000fe40008000000 */
[----:B------:R-:W-:Y:S02]  /*6880*/  IMAD.U32 R69, RZ, RZ, UR7 ;  /* 0x00000007ff457e24 */ /* 0x000fe4000f8e00ff */
[----:B------:R-:W-:Y:S02]  /*6890*/  @UP1 UMOV UR38, UR6 ;  /* 0x0000000600261c82 */ /* 0x000fe40008000000 */
[----:B------:R-:W-:Y:S01]  /*68a0*/  @UP1 UMOV UR37, UR5 ;  /* 0x0000000500251c82 */ /* 0x000fe20008000000 */
[----:B-1----:R-:W-:Y:S05]  /*68b0*/  BRA.U !UP0, `(.L_x_108) ;  /* 0x0000000108cc7547 */ /* 0x002fea000b800000 */
[----:B------:R-:W1:Y:S01]  /*68c0*/  LDCU UR12, c[0x0][0xb20] ;  /* 0x00016400ff0c77ac */ /* 0x000e620008000800 */
[----:B------:R-:W-:Y:S02]  /*68d0*/  UIMAD.WIDE.U32 UR4, UR62, UR59, URZ ;  /* 0x0000003b3e0472a5 */ /* 0x000fe4000f8e00ff */
[----:B------:R-:W-:Y:S02]  /*68e0*/  UIMAD.WIDE.U32 UR6, UR63, UR56, URZ ;  /* 0x000000383f0672a5 */ /* 0x000fe4000f8e00ff */
[----:B------:R-:W-:Y:S02]  /*68f0*/  UISETP.NE.AND UP0, UPT, UR58, 0x1, UPT ;  /* 0x000000013a00788c */ /* 0x000fe4000bf05270 */
[----:B------:R-:W-:Y:S02]  /*6900*/  UIMAD.WIDE.U32 UR8, UR37, UR59, URZ ;  /* 0x0000003b250872a5 */ /* 0x000fe4000f8e00ff */
[----:B------:R-:W-:Y:S02]  /*6910*/  UIMAD.WIDE.U32 UR10, UR38, UR56, URZ ;  /* 0x00000038260a72a5 */ /* 0x000fe4000f8e00ff */
[----:B------:R-:W-:Y:S02]  /*6920*/  UISETP.NE.AND UP1, UPT, UR42, 0x1, UPT ;  /* 0x000000012a00788c */ /* 0x000fe4000bf25270 */
[----:B------:R-:W-:Y:S01]  /*6930*/  UISETP.NE.AND UP2, UPT, UR45, 0x1, UPT ;  /* 0x000000012d00788c */ /* 0x000fe2000bf45270 */
[----:B------:R-:W-:Y:S02]  /*6940*/  UMOV UR4, UR5 ;  /* 0x0000000500047c82 */ /* 0x000fe40008000000 */
[----:B-1----:R-:W-:Y:S03]  /*6950*/  USHF.R.U32.HI UR5, URZ, UR12, UR4 ;  /* 0x0000000cff057299 */ /* 0x002fe60008011604 */
[----:B------:R-:W-:Y:S02]  /*6960*/  UMOV UR4, UR7 ;  /* 0x0000000700047c82 */ /* 0x000fe40008000000 */
[----:B------:R-:W-:Y:S02]  /*6970*/  USHF.R.U32.HI UR7, URZ, UR57, UR4 ;  /* 0x00000039ff077299 */ /* 0x000fe40008011604 */
[----:B------:R-:W-:Y:S02]  /*6980*/  USEL UR4, UR62, UR5, !UP0 ;  /* 0x000000053e047287 */ /* 0x000fe4000c000000 */
[----:B------:R-:W-:Y:S01]  /*6990*/  USEL UR7, UR63, UR7, !UP1 ;  /* 0x000000073f077287 */ /* 0x000fe2000c800000 */
[----:B------:R-:W-:Y:S01]  /*69a0*/  UMOV UR5, UR9 ;  /* 0x0000000900057c82 */ /* 0x000fe20008000000 */
[----:B------:R-:W-:Y:S02]  /*69b0*/  UIMAD.WIDE.U32 UR8, UR4, UR40, URZ ;  /* 0x00000028040872a5 */ /* 0x000fe4000f8e00ff */
[----:B------:R-:W-:Y:S03]  /*69c0*/  USHF.R.U32.HI UR6, URZ, UR12, UR5 ;  /* 0x0000000cff067299 */ /* 0x000fe60008011605 */
[----:B------:R-:W-:Y:S01]  /*69d0*/  UMOV UR5, UR11 ;  /* 0x0000000b00057c82 */ /* 0x000fe20008000000 */
[----:B------:R-:W-:Y:S02]  /*69e0*/  UIMAD.WIDE.U32 UR10, UR7, UR40, URZ ;  /* 0x00000028070a72a5 */ /* 0x000fe4000f8e00ff */
[----:B------:R-:W-:Y:S02]  /*69f0*/  USHF.R.U32.HI UR12, URZ, UR57, UR5 ;  /* 0x00000039ff0c7299 */ /* 0x000fe40008011605 */
[----:B------:R-:W-:Y:S01]  /*6a00*/  USEL UR6, UR37, UR6, !UP0 ;  /* 0x0000000625067287 */ /* 0x000fe2000c000000 */
[----:B------:R-:W-:Y:S02]  /*6a10*/  UMOV UR5, UR9 ;  /* 0x0000000900057c82 */ /* 0x000fe40008000000 */
[----:B------:R-:W-:Y:S01]  /*6a20*/  UMOV UR10, UR11 ;  /* 0x0000000b000a7c82 */ /* 0x000fe20008000000 */
[----:B------:R-:W-:Y:S02]  /*6a30*/  @UP2 USHF.R.U32.HI UR4, URZ, UR41, UR5 ;  /* 0x00000029ff042299 */ /* 0x000fe40008011605 */
[----:B------:R-:W-:Y:S02]  /*6a40*/  @UP2 USHF.R.U32.HI UR7, URZ, UR41, UR10 ;  /* 0x00000029ff072299 */ /* 0x000fe4000801160a */
[----:B------:R-:W-:Y:S02]  /*6a50*/  UIMAD UR4, UR45, UR4, URZ ;  /* 0x000000042d0472a4 */ /* 0x000fe4000f8e02ff */
[----:B------:R-:W-:Y:S02]  /*6a60*/  UIMAD.WIDE.U32 UR10, UR6, UR40, URZ ;  /* 0x00000028060a72a5 */ /* 0x000fe4000f8e00ff */
[----:B------:R-:W-:Y:S02]  /*6a70*/  USEL UR5, UR38, UR12, !UP1 ;  /* 0x0000000c26057287 */ /* 0x000fe4000c800000 */
[----:B------:R-:W-:Y:S02]  /*6a80*/  UIMAD UR8, UR45, UR7, URZ ;  /* 0x000000072d0872a4 */ /* 0x000fe4000f8e02ff */
[----:B------:R-:W-:Y:S03]  /*6a90*/  UISETP.GE.AND UP0, UPT, UR6, UR4, UPT ;  /* 0x000000040600728c */ /* 0x000fe6000bf06270 */
[----:B------:R-:W-:Y:S01]  /*6aa0*/  UMOV UR4, UR11 ;  /* 0x0000000b00047c82 */ /* 0x000fe20008000000 */
[----:B------:R-:W-:Y:S02]  /*6ab0*/  UISETP.GE.OR UP0, UPT, UR5, UR8, UP0 ;  /* 0x000000080500728c */ /* 0x000fe40008706670 */
[----:B------:R-:W-:Y:S02]  /*6ac0*/  USHF.R.U32.HI UR4, URZ, UR41, UR4 ;  /* 0x00000029ff047299 */ /* 0x000fe40008011604 */
[----:B------:R-:W-:Y:S02]  /*6ad0*/  UIMAD.WIDE.U32 UR8, UR5, UR40, URZ ;  /* 0x00000028050872a5 */ /* 0x000fe4000f8e00ff */
[----:B------:R-:W-:Y:S02]  /*6ae0*/  USEL UR11, UR6, UR4, !UP2 ;  /* 0x00000004060b7287 */ /* 0x000fe4000d000000 */
[----:B------:R-:W-:Y:S02]  /*6af0*/  UIADD3 UR8, UPT, UPT, -UR5, URZ, URZ ;  /* 0x000000ff05087290 */ /* 0x000fe4000fffe1ff */
[----:B------:R-:W-:Y:S01]  /*6b00*/  UIADD3 UR10, UPT, UPT, -UR11, URZ, URZ ;  /* 0x000000ff0b0a7290 */ /* 0x000fe2000fffe1ff */
[----:B------:R-:W-:Y:S01]  /*6b10*/  @!UP0 UMOV UR4, UR9 ;  /* 0x0000000900048c82 */ /* 0x000fe20008000000 */
[----:B------:R-:W-:Y:S02]  /*6b20*/  UIADD3 UR9, UPT, UPT, -UR6, URZ, URZ ;  /* 0x000000ff06097290 */ /* 0x000fe4000fffe1ff */
[----:B------:R-:W-:Y:S02]  /*6b30*/  @!UP0 USHF.R.U32.HI UR4, URZ, UR41, UR4 ;  /* 0x00000029ff048299 */ /* 0x000fe40008011604 */
[----:B------:R-:W-:Y:S02]  /*6b40*/  UIMAD UR10, UR45, UR10, UR6 ;  /* 0x0000000a2d0a72a4 */ /* 0x000fe4000f8e0206 */
[----:B------:R-:W-:Y:S04]  /*6b50*/  @!UP0 USEL UR4, UR5, UR4, !UP2 ;  /* 0x0000000405048287 */ /* 0x000fe8000d000000 */
[----:B------:R-:W-:Y:S02]  /*6b60*/  @!UP0 UIMAD UR10, UR7, UR10, UR4 ;  /* 0x0000000a070a82a4 */ /* 0x000fe4000f8e0204 */
[----:B------:R-:W-:Y:S02]  /*6b70*/  @!UP0 UIADD3 UR11, UPT, UPT, UR11, -UR4, URZ ;  /* 0x800000040b0b8290 */ /* 0x000fe4000fffe0ff */
[----:B------:R-:W-:Y:S02]  /*6b80*/  UIMAD UR7, UR42, UR8, UR38 ;  /* 0x000000082a0772a4 */ /* 0x000fe4000f8e0226 */
[----:B------:R-:W-:Y:S02]  /*6b90*/  @!UP0 UIMAD UR6, UR11, UR45, UR5 ;  /* 0x0000002d0b0682a4 */ /* 0x000fe4000f8e0205 */
[----:B------:R-:W-:Y:S01]  /*6ba0*/  UIMAD UR4, UR58, UR9, UR37 ;  /* 0x000000093a0472a4 */ /* 0x000fe2000f8e0225 */
[----:B------:R-:W-:Y:S02]  /*6bb0*/  @!UP0 UMOV UR5, UR10 ;  /* 0x0000000a00058c82 */ /* 0x000fe40008000000 */
[----:B------:R-:W-:Y:S02]  /*6bc0*/  UIMAD UR38, UR5, UR42, UR7 ;  /* 0x0000002a052672a4 */ /* 0x000fe4000f8e0207 */
[----:B------:R-:W-:Y:S11]  /*6bd0*/  UIMAD UR37, UR6, UR58, UR4 ;  /* 0x0000003a062572a4 */ /* 0x000ff6000f8e0204 */
[----:B------:R-:W-:Y:S01]  /*6be0*/  @!UPT UIADD3 URZ, UPT, UPT, URZ, URZ, URZ ;  /* 0x000000fffffff290 */ /* 0x000fe2000fffe0ff */
.L_x_108:
[----:B------:R-:W-:Y:S01]  /*6bf0*/  UISETP.NE.AND UP0, UPT, UR39, 0x1, UPT ;  /* 0x000000012700788c */ /* 0x000fe2000bf05270 */
[----:B------:R-:W-:Y:S01]  /*6c00*/  LOP3.LUT P0, RZ, R56, 0x1b0, RZ, 0xc0, !PT ;  /* 0x000001b038ff7812 */ /* 0x000fe2000780c0ff */
[----:B------:R-:W-:Y:S01]  /*6c10*/  USHF.L.U32 UR50, UR26, 0x6, URZ ;  /* 0x000000061a327899 */ /* 0x000fe200080006ff */
[----:B------:R-:W-:Y:S01]  /*6c20*/  BSSY.RECONVERGENT B6, `(.L_x_109) ;  /* 0x0000034000067945 */ /* 0x000fe20003800200 */
[----:B------:R-:W-:Y:S01]  /*6c30*/  USHF.L.U32 UR49, UR27, 0x8, URZ ;  /* 0x000000081b317899 */ /* 0x000fe200080006ff */
[----:B------:R-:W-:Y:S06]  /*6c40*/  IADD3 R58, PT, PT, R58, 0x1, RZ ;  /* 0x000000013a3a7810 */ /* 0x000fec0007ffe0ff */
[----:B------:R-:W1:Y:S01]  /*6c50*/  @!UP0 LDCU.128 UR12, c[0x0][0xb10] ;  /* 0x00016200ff0c87ac */ /* 0x000e620008000c00 */
[----:B------:R-:W2:Y:S01]  /*6c60*/  @!UP0 LDCU UR5, c[0x0][0xb0c] ;  /* 0x00016180ff0587ac */ /* 0x000ea20008000800 */
[----:B------:R-:W3:Y:S01]  /*6c70*/  @!UP0 LDCU UR10, c[0x0][0xb20] ;  /* 0x00016400ff0a87ac */ /* 0x000ee20008000800 */
[----:B-1----:R-:W-:Y:S02]  /*6c80*/  UIMAD.WIDE.U32 UR8, UR38, UR12, URZ ;  /* 0x0000000c260872a5 */ /* 0x002fe4000f8e00ff */
[----:B------:R-:W-:Y:S02]  /*6c90*/  UIMAD.WIDE.U32 UR6, UR37, UR15, URZ ;  /* 0x0000000f250672a5 */ /* 0x000fe4000f8e00ff */
[----:B------:R-:W-:Y:S03]  /*6ca0*/  @!UP0 UISETP.NE.AND UP1, UPT, UR14, 0x1, UPT ;  /* 0x000000010e00888c */ /* 0x000fe6000bf25270 */
[----:B------:R-:W-:Y:S01]  /*6cb0*/  @!UP0 UMOV UR4, UR9 ;  /* 0x0000000900048c82 */ /* 0x000fe20008000000 */
[----:B--2---:R-:W-:Y:S02]  /*6cc0*/  @!UP0 UISETP.NE.AND UP2, UPT, UR5, 0x1, UPT ;  /* 0x000000010500888c */ /* 0x004fe4000bf45270 */
[----:B------:R-:W-:Y:S01]  /*6cd0*/  @!UP0 USHF.R.U32.HI UR4, URZ, UR13, UR4 ;  /* 0x0000000dff048299 */ /* 0x000fe20008011604 */
[----:B------:R-:W-:Y:S02]  /*6ce0*/  @!UP0 UMOV UR6, UR7 ;  /* 0x0000000700068c82 */ /* 0x000fe40008000000 */
[----:B---3--:R-:W-:Y:S02]  /*6cf0*/  @!UP0 USHF.R.U32.HI UR6, URZ, UR10, UR6 ;  /* 0x0000000aff068299 */ /* 0x008fe40008011606 */
[----:B------:R-:W-:Y:S02]  /*6d00*/  @!UP0 USEL UR7, UR38, UR4, !UP2 ;  /* 0x0000000426078287 */ /* 0x000fe4000d000000 */
[----:B------:R-:W-:Y:S04]  /*6d10*/  @!UP0 USEL UR6, UR37, UR6, !UP1 ;  /* 0x0000000625068287 */ /* 0x000fe8000c800000 */
[----:B------:R-:W-:Y:S02]  /*6d20*/  @!UP0 UIADD3 UR4, UPT, UPT, -UR7, UR6, URZ ;  /* 0x0000000607048290 */ /* 0x000fe4000fffe1ff */
[----:B------:R-:W-:Y:S02]  /*6d30*/  @!UP0 UIADD3 UR6, UPT, UPT, UR7, -UR6, URZ ;  /* 0x8000000607068290 */ /* 0x000fe4000fffe0ff */
[----:B------:R-:W-:Y:S02]  /*6d40*/  @!UP0 UIMAD UR38, UR4, UR5, UR38 ;  /* 0x00000005042682a4 */ /* 0x000fe4000f8e0226 */
[----:B------:R-:W-:Y:S01]  /*6d50*/  @!UP0 UIMAD UR37, UR6, UR14, UR37 ;  /* 0x0000000e062582a4 */ /* 0x000fe2000f8e0225 */
[----:B------:R-:W-:Y:S11]  /*6d60*/  @!P0 BRA `(.L_x_110) ;  /* 0x00000000007c8947 */ /* 0x000ff60003800000 */
[----:B------:R-:W1:Y:S01]  /*6d70*/  LDCU.64 UR8, c[0x4][0x80] ;  /* 0x01001000ff0877ac */ /* 0x000e620008000a00 */
[----:B------:R-:W-:Y:S01]  /*6d80*/  MOV R2, 0x0 ;  /* 0x0000000000027802 */ /* 0x000fe20000000f00 */
[----:B------:R-:W-:Y:S02]  /*6d90*/  HFMA2 R12, -RZ, RZ, 0, 5.9604644775390625e-08 ;  /* 0x00000001ff0c7431 */ /* 0x000fe400000001ff */
[----:B------:R-:W-:Y:S01]  /*6da0*/  IMAD.MOV.U32 R8, RZ, RZ, 0x70 ;  /* 0x00000070ff087424 */ /* 0x000fe200078e00ff */
[----:B------:R2:W3:Y:S01]  /*6db0*/  LDC.64 R14, c[0x4][R2] ;  /* 0x01000000020e7b82 */ /* 0x0004e20000000a00 */
[----:B------:R-:W4:Y:S01]  /*6dc0*/  LDCU.64 UR6, c[0x4][0x88] ;  /* 0x01001100ff0677ac */ /* 0x000f220008000a00 */
[----:B------:R-:W-:Y:S01]  /*6dd0*/  IMAD.MOV.U32 R13, RZ, RZ, RZ ;  /* 0x000000ffff0d7224 */ /* 0x000fe200078e00ff */
[----:B------:R-:W2:Y:S01]  /*6de0*/  LDCU.64 UR4, c[0x4][0x8] ;  /* 0x01000100ff0477ac */ /* 0x000ea20008000a00 */
[----:B-1----:R-:W-:Y:S01]  /*6df0*/  MOV R5, UR9 ;  /* 0x0000000900057c02 */ /* 0x002fe20008000f00 */
[----:B------:R-:W-:Y:S01]  /*6e00*/  IMAD.U32 R4, RZ, RZ, UR8 ;  /* 0x00000008ff047e24 */ /* 0x000fe2000f8e00ff */
[----:B----4-:R-:W-:Y:S01]  /*6e10*/  MOV R7, UR7 ;  /* 0x0000000700077c02 */ /* 0x010fe20008000f00 */
[----:B------:R-:W-:Y:S01]  /*6e20*/  IMAD.U32 R6, RZ, RZ, UR6 ;  /* 0x00000006ff067e24 */ /* 0x000fe2000f8e00ff */
[----:B--2---:R-:W-:Y:S01]  /*6e30*/  MOV R11, UR5 ;  /* 0x00000005000b7c02 */ /* 0x004fe20008000f00 */
[----:B------:R-:W-:Y:S02]  /*6e40*/  IMAD.U32 R10, RZ, RZ, UR4 ;  /* 0x00000004ff0a7e24 */ /* 0x000fe4000f8e00ff */
[----:B------:R-:W-:Y:S07]  /*6e50*/  LEPC R20, `(.L_x_111) ;  /* 0x000000001014794e */ /* 0x000fee0000000000 */
[----:B---3-5:R-:W-:Y:S05]  /*6e60*/  CALL.ABS.NOINC R14 ;  /* 0x000000000e007343 */ /* 0x028fea0003c00000 */
.L_x_111:
[----:B------:R-:W1:Y:S01]  /*6e70*/  LDCU.64 UR8, c[0x4][0x80] ;  /* 0x01001000ff0877ac */ /* 0x000e620008000a00 */
[----:B------:R-:W2:Y:S01]  /*6e80*/  LDC.64 R2, c[0x4][R2] ;  /* 0x0100000002027b82 */ /* 0x000ea20000000a00 */
[----:B------:R-:W-:Y:S02]  /*6e90*/  HFMA2 R12, -RZ, RZ, 0, 5.9604644775390625e-08 ;  /* 0x00000001ff0c7431 */ /* 0x000fe400000001ff */
[----:B------:R-:W-:Y:S02]  /*6ea0*/  IMAD.MOV.U32 R8, RZ, RZ, 0x70 ;  /* 0x00000070ff087424 */ /* 0x000fe400078e00ff */
[----:B------:R-:W-:Y:S01]  /*6eb0*/  IMAD.MOV.U32 R13, RZ, RZ, RZ ;  /* 0x000000ffff0d7224 */ /* 0x000fe200078e00ff */
[----:B------:R-:W3:Y:S01]  /*6ec0*/  LDCU.64 UR6, c[0x4][0x88] ;  /* 0x01001100ff0677ac */ /* 0x000ee20008000a00 */
[----:B------:R-:W4:Y:S01]  /*6ed0*/  LDCU.64 UR4, c[0x4][0x8] ;  /* 0x01000100ff0477ac */ /* 0x000f220008000a00 */
[----:B-1----:R-:W-:Y:S02]  /*6ee0*/  MOV R4, UR8 ;  /* 0x0000000800047c02 */ /* 0x002fe40008000f00 */
[----:B------:R-:W-:Y:S02]  /*6ef0*/  MOV R5, UR9 ;  /* 0x0000000900057c02 */ /* 0x000fe40008000f00 */
[----:B---3--:R-:W-:Y:S01]  /*6f00*/  MOV R7, UR7 ;  /* 0x0000000700077c02 */ /* 0x008fe20008000f00 */
[----:B------:R-:W-:Y:S01]  /*6f10*/  IMAD.U32 R6, RZ, RZ, UR6 ;  /* 0x00000006ff067e24 */ /* 0x000fe2000f8e00ff */
[----:B----4-:R-:W-:Y:S01]  /*6f20*/  MOV R11, UR5 ;  /* 0x00000005000b7c02 */ /* 0x010fe20008000f00 */
[----:B------:R-:W-:Y:S02]  /*6f30*/  IMAD.U32 R10, RZ, RZ, UR4 ;  /* 0x00000004ff0a7e24 */ /* 0x000fe4000f8e00ff */
[----:B------:R-:W-:Y:S07]  /*6f40*/  LEPC R20, `(.L_x_110) ;  /* 0x000000001014794e */ /* 0x000fee0000000000 */
[----:B--2---:R-:W-:Y:S05]  /*6f50*/  CALL.ABS.NOINC R2 ;  /* 0x0000000002007343 */ /* 0x004fea0003c00000 */
.L_x_110:
[----:B------:R-:W-:Y:S05]  /*6f60*/  BSYNC.RECONVERGENT B6 ;  /* 0x0000000000067941 */ /* 0x000fea0003800200 */
.L_x_109:
[----:B------:R-:W-:Y:S02]  /*6f70*/  R2UR UR6, R55 ;  /* 0x00000000370672ca */ /* 0x000fe400000e0000 */
[----:B------:R-:W-:Y:S02]  /*6f80*/  R2UR UR5, R68 ;  /* 0x00000000440572ca */ /* 0x000fe400000e0000 */
[----:B------:R-:W-:Y:S02]  /*6f90*/  R2UR UR4, R67 ;  /* 0x00000000430472ca */ /* 0x000fe400000e0000 */
[----:B------:R-:W-:Y:S02]  /*6fa0*/  ISETP.NE.U32.AND P4, PT, R50, RZ, PT ;  /* 0x000000ff3200720c */ /* 0x000fe40003f85070 */
[----:B------:R-:W-:Y:S02]  /*6fb0*/  ISETP.NE.U32.AND P2, PT, RZ, UR60, PT ;  /* 0x0000003cff007c0c */ /* 0x000fe4000bf45070 */
[----:B------:R-:W-:Y:S02]  /*6fc0*/  ISETP.NE.AND.EX P4, PT, R51, RZ, PT, P4 ;  /* 0x000000ff3300720c */ /* 0x000fe40003f85340 */
[----:B------:R-:W-:Y:S01]  /*6fd0*/  ISETP.NE.AND.EX P2, PT, RZ, UR61, PT, P2 ;  /* 0x0000003dff007c0c */ /* 0x000fe2000bf45320 */
[----:B------:R-:W-:Y:S02]  /*6fe0*/  UISETP.NE.AND UP2, UPT, UR6, URZ, UPT ;  /* 0x000000ff0600728c */ /* 0x000fe4000bf45270 */
[----:B------:R-:W-:Y:S04]  /*6ff0*/  UISETP.NE.U32.AND UP0, UPT, UR5, URZ, UPT ;  /* 0x000000ff0500728c */ /* 0x000fe8000bf05070 */
[----:B------:R-:W-:Y:S01]  /*7000*/  UISETP.NE.AND.EX UP1, UPT, UR4, URZ, UPT, UP0 ;  /* 0x000000ff0400728c */ /* 0x000fe2000bf25300 */
[----:B------:R-:W-:Y:S01]  /*7010*/  PLOP3.LUT P1, PT, PT, PT, UP2, 0x80, 0x8 ;  /* 0x000000000008781c */ /* 0x000fe20003f2f028 */
[----:B------:R-:W-:Y:S03]  /*7020*/  UPLOP3.LUT UP0, UPT, UPT, UPT, UPT, 0x40, 0x4 ;  /* 0x000000000004789c */ /* 0x000fe60003f0e870 */
[----:B------:R-:W-:Y:S06]  /*7030*/  @UP2 UPLOP3.LUT UP0, UPT, UPT, UPT, UP1, 0x80, 0x8 ;  /* 0x000000000008289c */ /* 0x000fec0003f0f010 */
[----:B------:R-:W-:Y:S01]  /*7040*/  PLOP3.LUT P0, PT, PT, PT, UP0, 0x80, 0x8 ;  /* 0x000000000008781c */ /* 0x000fe20003f0f008 */
[----:B------:R-:W-:Y:S01]  /*7050*/  @!UPT UIADD3 URZ, UPT, UPT, URZ, URZ, URZ ;  /* 0x000000fffffff290 */ /* 0x000fe2000fffe0ff */
[----:B------:R-:W-:Y:S11]  /*7060*/  BRA.U !UP1, `(.L_x_112) ;  /* 0x0000000109407547 */ /* 0x000ff6000b800000 */
[----:B------:R-:W-:Y:S01]  /*7070*/  UISETP.NE.U32.AND UP0, UPT, UR60, URZ, UPT ;  /* 0x000000ff3c00728c */ /* 0x000fe2000bf05070 */
[----:B------:R-:W-:Y:S01]  /*7080*/  R2UR UR6, R68 ;  /* 0x00000000440672ca */ /* 0x000fe200000e0000 */
[----:B------:R-:W1:Y:S01]  /*7090*/  LDCU.64 UR8, c[0x0][0x358] ;  /* 0x00006b00ff0877ac */ /* 0x000e620008000a00 */
[----:B------:R-:W-:Y:S02]  /*70a0*/  HFMA2 R26, -RZ, RZ, 0, 5.9604644775390625e-08 ;  /* 0x00000001ff1a7431 */ /* 0x000fe400000001ff */
[----:B------:R-:W-:Y:S01]  /*70b0*/  IMAD.MOV.U32 R0, RZ, RZ, 0x1 ;  /* 0x00000001ff007424 */ /* 0x000fe200078e00ff */
[----:B------:R-:W-:Y:S06]  /*70c0*/  UISETP.NE.AND.EX UP0, UPT, UR61, URZ, UPT, UP0 ;  /* 0x000000ff3d00728c */ /* 0x000fec000bf05300 */
[----:B------:R-:W-:Y:S05]  /*70d0*/  PLOP3.LUT P3, PT, PT, PT, UP0, 0x80, 0x8 ;  /* 0x000000000008781c */ /* 0x000fea0003f6f008 */
[----:B------:R-:W2:Y:S01]  /*70e0*/  @UP0 LDCU.64 UR4, c[0x0][0x888] ;  /* 0x00011100ff0407ac */ /* 0x000ea20008000a00 */
[----:B------:R-:W-:Y:S07]  /*70f0*/  @UP0 UIMAD UR6, UR36, UR6, URZ ;  /* 0x00000006240602a4 */ /* 0x000fee000f8e02ff */
[----:B------:R-:W-:Y:S01]  /*7100*/  @!P3 PRMT R26, R0, 0x7610, R26 ;  /* 0x00007610001ab816 */ /* 0x000fe2000000001a */
[----:B--2---:R-:W-:Y:S06]  /*7110*/  @UP0 UIMAD.WIDE UR4, UR6, 0x4, UR4 ;  /* 0x00000004060408a5 */ /* 0x004fec000f8e0204 */
[----:B------:R-:W-:Y:S02]  /*7120*/  IMAD.U32 R2, RZ, RZ, UR4 ;  /* 0x00000004ff027e24 */ /* 0x000fe4000f8e00ff */
[----:B------:R-:W-:Y:S03]  /*7130*/  IMAD.U32 R3, RZ, RZ, UR5 ;  /* 0x00000005ff037e24 */ /* 0x000fe6000f8e00ff */
[----:B------:R-:W2:Y:S02]  /*7140*/  @!UP0 LDCU UR4, c[0x0][0x880] ;  /* 0x00011000ff0487ac */ /* 0x000ea40008000800 */
[----:B-1---5:R1:W5:Y:S02]  /*7150*/  @P3 LDG.E R27, desc[UR8][R2.64] ;  /* 0x00000008021b3981 */ /* 0x022364000c1e1900 */
[----:B-12---:R-:W-:Y:S02]  /*7160*/  @!P3 MOV R27, UR4 ;  /* 0x00000004001bbc02 */ /* 0x006fe40008000f00 */
.L_x_112:
[----:B------:R-:W-:Y:S05]  /*7170*/  @!P4 BRA `(.L_x_113) ;  /* 0x000000000024c947 */ /* 0x000fea0003800000 */
[----:B------:R-:W-:Y:S01]  /*7180*/  ISETP.NE.U32.AND P3, PT, R48, RZ, PT ;  /* 0x000000ff3000720c */ /* 0x000fe20003f65070 */
[----:B------:R-:W1:Y:S03]  /*7190*/  LDCU.64 UR4, c[0x0][0x358] ;  /* 0x00006b00ff0477ac */ /* 0x000e660008000a00 */
[----:B------:R-:W-:Y:S11]  /*71a0*/  ISETP.NE.AND.EX P3, PT, R49, RZ, PT, P3 ;  /* 0x000000ff3100720c */ /* 0x000ff60003f65330 */
[----:B------:R-:W-:Y:S02]  /*71b0*/  @!UPT UIADD3 URZ, UPT, UPT, URZ, URZ, URZ ;  /* 0x000000fffffff290 */ /* 0x000fe4000fffe0ff */
[----:B------:R-:W2:Y:S01]  /*71c0*/  @P3 LDC.64 R2, c[0x0][0x8a8] ;  /* 0x00022a00ff023b82 */ /* 0x000ea20000000a00 */
[----:B------:R-:W-:Y:S04]  /*71d0*/  @P3 IMAD R0, R50, UR36, RZ ;  /* 0x0000002432003c24 */ /* 0x000fe8000f8e02ff */
[----:B--2---:R-:W-:Y:S05]  /*71e0*/  @P3 IMAD.WIDE R2, R0, 0x4, R2 ;  /* 0x0000000400023825 */ /* 0x004fea00078e0202 */
[----:B-1---5:R1:W5:Y:S02]  /*71f0*/  @P3 LDG.E R24, desc[UR4][R2.64] ;  /* 0x0000000402183981 */ /* 0x022364000c1e1900 */
[----:B-1----:R-:W2:Y:S02]  /*7200*/  @!P3 LDC R24, c[0x0][0x8a0] ;  /* 0x00022800ff18bb82 */ /* 0x002ea40000000800 */
.L_x_113:
[----:B-----5:R-:W-:Y:S01]  /*7210*/  FSETP.NEU.AND P3, PT, R27, RZ, PT ;  /* 0x000000ff1b00720b */ /* 0x020fe20003f6d000 */
[----:B------:R-:W-:Y:S01]  /*7220*/  BSSY B1, `(.L_x_114) ;  /* 0x0000038000017945 */ /* 0x000fe20003800000 */
[----:B------:R-:W-:Y:S01]  /*7230*/  SEL R3, RZ, 0xffffffff, P2 ;  /* 0xffffffffff037807 */ /* 0x000fe20001000000 */
[----:B------:R-:W-:Y:S01]  /*7240*/  IMAD.MOV.U32 R74, RZ, RZ, 0x1 ;  /* 0x00000001ff4a7424 */ /* 0x000fe200078e00ff */
[----:B------:R-:W-:Y:S01]  /*7250*/  @P1 LOP3.LUT P2, RZ, R26, 0xff, RZ, 0xc0, !PT ;  /* 0x000000ff1aff1812 */ /* 0x000fe2000784c0ff */
[C---:B------:R-:W-:Y:S01]  /*7260*/  IMAD R25, R22.reuse, 0x80, R23 ;  /* 0x0000008016197824 */ /* 0x040fe200078e0217 */
[----:B------:R-:W-:Y:S01]  /*7270*/  @P1 SEL R0, RZ, 0xffffffff, P3 ;  /* 0xffffffffff001807 */ /* 0x000fe20001800000 */
[----:B------:R-:W-:Y:S01]  /*7280*/  IMAD R59, R65, -0x10, R63 ;  /* 0xfffffff0413b7824 */ /* 0x000fe200078e023f */
[----:B------:R-:W-:Y:S01]  /*7290*/  LEA R72, R22, UR43, 0x3 ;  /* 0x0000002b16487c11 */ /* 0x000fe2000f8e18ff */
[----:B------:R-:W-:Y:S01]  /*72a0*/  IMAD.MOV.U32 R73, RZ, RZ, RZ ;  /* 0x000000ffff497224 */ /* 0x000fe200078e00ff */
[C---:B------:R-:W-:Y:S02]  /*72b0*/  @P0 SEL R0, R3.reuse, R0, !P2 ;  /* 0x0000000003000207 */ /* 0x040fe40005000000 */
[----:B------:R-:W-:Y:S02]  /*72c0*/  CS2R R46, SRZ ;  /* 0x00000000002e7805 */ /* 0x000fe4000001ff00 */
[----:B------:R-:W-:Y:S02]  /*72d0*/  PLOP3.LUT P2, PT, PT, PT, UP1, 0x80, 0x8 ;  /* 0x000000000008781c */ /* 0x000fe40003f4f018 */
[----:B------:R-:W-:Y:S02]  /*72e0*/  CS2R R44, SRZ ;  /* 0x00000000002c7805 */ /* 0x000fe4000001ff00 */
[----:B------:R-:W-:Y:S02]  /*72f0*/  @P1 LOP3.LUT R0, R0, 0x1, RZ, 0xc0, !PT ;  /* 0x0000000100001812 */ /* 0x000fe400078ec0ff */
[----:B------:R-:W-:Y:S02]  /*7300*/  CS2R R42, SRZ ;  /* 0x00000000002a7805 */ /* 0x000fe4000001ff00 */
[----:B------:R-:W-:Y:S02]  /*7310*/  LOP3.LUT P4, R57, R26, 0xff, RZ, 0xc0, !PT ;  /* 0x000000ff1a397812 */ /* 0x000fe4000788c0ff */
[----:B------:R-:W-:Y:S02]  /*7320*/  CS2R R40, SRZ ;  /* 0x0000000000287805 */ /* 0x000fe4000001ff00 */
[----:B------:R-:W-:Y:S02]  /*7330*/  ISETP.NE.U32.OR P5, PT, R0, 0x1, !P1 ;  /* 0x000000010000780c */ /* 0x000fe40004fa5470 */
[----:B------:R-:W-:Y:S02]  /*7340*/  CS2R R38, SRZ ;  /* 0x0000000000267805 */ /* 0x000fe4000001ff00 */
[----:B------:R-:W-:Y:S02]  /*7350*/  SEL R2, RZ, 0xffffffff, P3 ;  /* 0xffffffffff027807 */ /* 0x000fe40001800000 */
[----:B------:R-:W-:Y:S02]  /*7360*/  CS2R R36, SRZ ;  /* 0x0000000000247805 */ /* 0x000fe4000001ff00 */
[----:B------:R-:W-:Y:S02]  /*7370*/  P2R R71, PR, RZ, 0x20 ;  /* 0x00000020ff477803 */ /* 0x000fe40000000000 */
[----:B------:R-:W-:Y:S02]  /*7380*/  CS2R R34, SRZ ;  /* 0x0000000000227805 */ /* 0x000fe4000001ff00 */
[----:B------:R-:W-:Y:S02]  /*7390*/  CS2R R32, SRZ ;  /* 0x0000000000207805 */ /* 0x000fe4000001ff00 */
[----:B------:R-:W-:Y:S04]  /*73a0*/  @P2 SEL R2, R3, R2, !P4 ;  /* 0x0000000203022207 */ /* 0x000fe80006000000 */
[----:B------:R-:W-:Y:S02]  /*73b0*/  LOP3.LUT R2, R2, 0x1, RZ, 0xc0, !PT ;  /* 0x0000000102027812 */ /* 0x000fe400078ec0ff */
[----:B------:R-:W-:Y:S02]  /*73c0*/  @P5 SHF.L.U32 R0, RZ, 0x1f, RZ ;  /* 0x0000001fff005819 */ /* 0x000fe400000006ff */
[----:B------:R-:W-:Y:S02]  /*73d0*/  ISETP.NE.U32.AND P2, PT, R2, 0x1, PT ;  /* 0x000000010200780c */ /* 0x000fe40003f45070 */
[----:B------:R1:W3:Y:S02]  /*73e0*/  @P5 SYNCS.PHASECHK.TRANS64.TRYWAIT P1, [UR43+0x40], R0 ;  /* 0x00004000ff0055a7 */ /* 0x0002e4000802112b */
[----:B------:R-:W-:Y:S02]  /*73f0*/  P2R R75, PR, RZ, 0x4 ;  /* 0x00000004ff4b7803 */ /* 0x000fe40000000000 */
[----:B-1----:R-:W-:Y:S04]  /*7400*/  SHF.L.U32 R0, R61, 0x1f, RZ ;  /* 0x0000001f3d007819 */ /* 0x002fe800000006ff */
[----:B------:R1:W4:Y:S01]  /*7410*/  SYNCS.PHASECHK.TRANS64.TRYWAIT P0, [R72+URZ+0xb0], R0 ;  /* 0x0000b000480075a7 */ /* 0x00032200080011ff */
[----:B---3--:R-:W-:Y:S01]  /*7420*/  @P5 SEL R74, RZ, 0x1, !P1 ;  /* 0x00000001ff4a5807 */ /* 0x008fe20004800000 */
[----:B-1----:R-:W-:Y:S06]  /*7430*/  @!P5 BRA `(.L_x_115) ;  /* 0x000000000058d947 */ /* 0x002fec0003800000 */
[----:B------:R-:W-:Y:S01]  /*7440*/  IMAD.MOV.U32 R46, RZ, RZ, RZ ;  /* 0x000000ffff2e7224 */ /* 0x000fe200078e00ff */
[----:B------:R-:W-:Y:S01]  /*7450*/  ISETP.NE.AND P1, PT, R74, RZ, PT ;  /* 0x000000ff4a00720c */ /* 0x000fe20003f25270 */
[----:B------:R-:W-:Y:S01]  /*7460*/  BSSY B0, `(.L_x_116) ;  /* 0x000000c000007945 */ /* 0x000fe20003800000 */
[----:B------:R-:W-:Y:S02]  /*7470*/  CS2R R34, SRZ ;  /* 0x0000000000227805 */ /* 0x000fe4000001ff00 */
[----:B------:R-:W-:Y:S02]  /*7480*/  CS2R R32, SRZ ;  /* 0x0000000000207805 */ /* 0x000fe4000001ff00 */
[----:B------:R-:W-:Y:S02]  /*7490*/  CS2R R38, SRZ ;  /* 0x0000000000267805 */ /* 0x000fe4000001ff00 */
[----:B------:R-:W-:Y:S02]  /*74a0*/  CS2R R36, SRZ ;  /* 0x0000000000247805 */ /* 0x000fe4000001ff00 */
[----:B------:R-:W-:Y:S02]  /*74b0*/  CS2R R42, SRZ ;  /* 0x00000000002a7805 */ /* 0x000fe4000001ff00 */
[----:B------:R-:W-:Y:S02]  /*74c0*/  CS2R R40, SRZ ;  /* 0x0000000000287805 */ /* 0x000fe4000001ff00 */
[----:B------:R-:W-:Y:S01]  /*74d0*/  CS2R R44, SRZ ;  /* 0x00000000002c7805 */ /* 0x000fe2000001ff00 */
[----:B------:R-:W-:Y:S06]  /*74e0*/  @P1 BRA `(.L_x_117) ;  /* 0x00000000000c1947 */ /* 0x000fec0003800000 */
[----:B------:R-:W-:Y:S04]  /*74f0*/  SHF.L.U32 R3, RZ, 0x1f, RZ ;  /* 0x0000001fff037819 */ /* 0x000fe800000006ff */
[----:B------:R-:W1:Y:S02]  /*7500*/  SYNCS.PHASECHK.TRANS64.TRYWAIT P1, [UR43+0x40], R3 ;  /* 0x00004003ff0075a7 */ /* 0x000e64000802112b */
[----:B-1----:R-:W-:Y:S05]  /*7510*/  @!P1 BRA `(.L_x_118) ;  /* 0x0000004c00689947 */ /* 0x002fea0003800000 */
.L_x_117:
[----:B------:R-:W-:Y:S05]  /*7520*/  BSYNC B0 ;  /* 0x0000000000007941 */ /* 0x000fea0003800000 */
.L_x_116:
[----:B------:R-:W-:Y:S01]  /*7530*/  ISETP.NE.AND P1, PT, R75, RZ, PT ;  /* 0x000000ff4b00720c */ /* 0x000fe20003f25270 */
[----:B------:R-:W-:Y:S11]  /*7540*/  HFMA2 R73, -RZ, RZ, 0, 5.9604644775390625e-08 ;  /* 0x00000001ff497431 */ /* 0x000ff600000001ff */
[----:B------:R-:W-:Y:S01]  /*7550*/  @!UPT UIADD3 URZ, UPT, UPT, URZ, URZ, URZ ;  /* 0x000000fffffff290 */ /* 0x000fe2000fffe0ff */
[----:B------:R3:W1:Y:S04]  /*7560*/  @P1 LDS.128 R32, [R64] ;  /* 0x0000000040201984 */ /* 0x0006680000000c00 */
[----:B------:R3:W1:Y:S04]  /*7570*/  @P1 LDS.128 R36, [R63+0x10] ;  /* 0x000010003f241984 */ /* 0x0006680000000c00 */
[----:B------:R3:W1:Y:S04]  /*7580*/  @P1 LDS.128 R40, [R62+0x20] ;  /* 0x000020003e281984 */ /* 0x0006680000000c00 */
[----:B------:R3:W1:Y:S02]  /*7590*/  @P1 LDS.128 R44, [R59+0x30] ;  /* 0x000030003b2c1984 */ /* 0x0006640000000c00 */
.L_x_115:
[----:B------:R-:W-:Y:S05]  /*75a0*/  BSYNC B1 ;  /* 0x0000000000017941 */ /* 0x000fea0003800000 */
.L_x_114:
[----:B-1----:R-:W-:Y:S04]  /*75b0*/  SHF.R.U32.HI R2, RZ, 0x15, R25 ;  /* 0x00000015ff027819 */ /* 0x002fe80000011619 */
[----:B------:R-:W-:Y:S01]  /*75c0*/  LOP3.LUT P1, RZ, R2, 0x3, R52, 0x48, !PT ;  /* 0x0000000302ff7812 */ /* 0x000fe20007824834 */
[----:B------:R-:W-:Y:S01]  /*75d0*/  @!UPT UIADD3 URZ, UPT, UPT, URZ, URZ, URZ ;  /* 0x000000fffffff290 */ /* 0x000fe2000fffe0ff */
[----:B----4-:R-:W-:Y:S11]  /*75e0*/  @P0 BRA `(.L_x_119) ;  /* 0x0000000000080947 */ /* 0x010ff60003800000 */
[----:B------:R-:W1:Y:S02]  /*75f0*/  SYNCS.PHASECHK.TRANS64.TRYWAIT P0, [R72+URZ+0xb0], R0 ;  /* 0x0000b000480075a7 */ /* 0x000e6400080011ff */
[----:B-1----:R-:W-:Y:S05]  /*7600*/  @!P0 BRA `(.L_x_120) ;  /* 0x0000004c00448947 */ /* 0x002fea0003800000 */
.L_x_119:
[----:B------:R-:W-:Y:S05]  /*7610*/  @!P1 BRA `(.L_x_121) ;  /* 0x0000000000409947 */ /* 0x000fea0003800000 */
[----:B------:R-:W4:Y:S01]  /*7620*/  LDCU.64 UR8, c[0x4][0x70] ;  /* 0x01000e00ff0877ac */ /* 0x000f220008000a00 */
[----:B------:R-:W-:Y:S01]  /*7630*/  MOV R3, 0x0 ;  /* 0x0000000000037802 */ /* 0x000fe20000000f00 */
[----:B------:R-:W-:Y:S02]  /*7640*/  HFMA2 R12, -RZ, RZ, 0, 5.9604644775390625e-08 ;  /* 0x00000001ff0c7431 */ /* 0x000fe400000001ff */
[----:B------:R-:W-:Y:S02]  /*7650*/  IMAD.MOV.U32 R8, RZ, RZ, 0x192 ;  /* 0x00000192ff087424 */ /* 0x000fe400078e00ff */
[----:B------:R-:W-:Y:S01]  /*7660*/  IMAD.MOV.U32 R13, RZ, RZ, RZ ;  /* 0x000000ffff0d7224 */ /* 0x000fe200078e00ff */
[----:B------:R-:W5:Y:S01]  /*7670*/  LDCU.64 UR6, c[0x4][0x78] ;  /* 0x01000f00ff0677ac */ /* 0x000f620008000a00 */
[----:B------:R-:W1:Y:S01]  /*7680*/  LDC.64 R2, c[0x4][R3] ;  /* 0x0100000003027b82 */ /* 0x000e620000000a00 */
[----:B------:R-:W2:Y:S01]  /*7690*/  LDCU.64 UR4, c[0x4][0x10] ;  /* 0x01000200ff0477ac */ /* 0x000ea20008000a00 */
[----:B----4-:R-:W-:Y:S01]  /*76a0*/  MOV R5, UR9 ;  /* 0x0000000900057c02 */ /* 0x010fe20008000f00 */
[----:B------:R-:W-:Y:S01]  /*76b0*/  IMAD.U32 R4, RZ, RZ, UR8 ;  /* 0x00000008ff047e24 */ /* 0x000fe2000f8e00ff */
[----:B-----5:R-:W-:Y:S01]  /*76c0*/  MOV R7, UR7 ;  /* 0x0000000700077c02 */ /* 0x020fe20008000f00 */
[----:B------:R-:W-:Y:S01]  /*76d0*/  IMAD.U32 R6, RZ, RZ, UR6 ;  /* 0x00000006ff067e24 */ /* 0x000fe2000f8e00ff */
[----:B--2---:R-:W-:Y:S01]  /*76e0*/  MOV R11, UR5 ;  /* 0x00000005000b7c02 */ /* 0x004fe20008000f00 */
[----:B------:R-:W-:Y:S02]  /*76f0*/  IMAD.U32 R10, RZ, RZ, UR4 ;  /* 0x00000004ff0a7e24 */ /* 0x000fe4000f8e00ff */
[----:B------:R-:W-:Y:S07]  /*7700*/  LEPC R20, `(.L_x_121) ;  /* 0x000000001014794e */ /* 0x000fee0000000000 */
[----:B-1-3--:R-:W-:Y:S05]  /*7710*/  CALL.ABS.NOINC R2 ;  /* 0x0000000002007343 */ /* 0x00afea0003c00000 */
.L_x_121:
[----:B------:R-:W-:Y:S05]  /*7720*/  WARPSYNC.ALL ;  /* 0x0000000000007948 */ /* 0x000fea0003800000 */
[----:B------:R-:W-:Y:S01]  /*7730*/  R2UR UR4, R25 ;  /* 0x00000000190472ca */ /* 0x000fe200000e0000 */
[----:B------:R-:W-:Y:S01]  /*7740*/  BSSY.RECONVERGENT B0, `(.L_x_122) ;  /* 0x000003d000007945 */ /* 0x000fe20003800200 */
[----:B------:R-:W-:Y:S11]  /*7750*/  ISETP.NE.AND P0, PT, R66, RZ, PT ;  /* 0x000000ff4200720c */ /* 0x000ff60003f05270 */
[----:B------:R-:W1:Y:S02]  /*7760*/  LDTM.x16 R4, tmem[UR4] ;  /* 0x00000004000479ee */ /* 0x000e640008240000 */
[C---:B-12---:R-:W-:Y:S01]  /*7770*/  FMUL R0, R24.reuse, R4 ;  /* 0x0000000418007220 */ /* 0x046fe20000400000 */
[C---:B------:R-:W-:Y:S01]  /*7780*/  FMUL R2, R24.reuse, R5 ;  /* 0x0000000518027220 */ /* 0x040fe20000400000 */
[C---:B------:R-:W-:Y:S01]  /*7790*/  FMUL R3, R24.reuse, R6 ;  /* 0x0000000618037220 */ /* 0x040fe20000400000 */
[C---:B------:R-:W-:Y:S01]  /*77a0*/  FMUL R7, R24.reuse, R7 ;  /* 0x0000000718077220 */ /* 0x040fe20000400000 */
[C---:B------:R-:W-:Y:S01]  /*77b0*/  FFMA R28, R27.reuse, R32, R0 ;  /* 0x000000201b1c7223 */ /* 0x040fe20000000000 */
        /* <DEDUP_REMOVED lines=10> */
[----:B------:R1:W-:Y:S01]  /*7860*/  STS.128 [R64], R28 ;  /* 0x0000001c40007388 */ /* 0x0003e20000000c00 */
        /* <DEDUP_REMOVED lines=8> */
[----:B------:R1:W-:Y:S01]  /*78f0*/  STS.128 [R63+0x10], R4 ;  /* 0x000010043f007388 */ /* 0x0003e20000000c00 */
[C---:B------:R-:W-:Y:S01]  /*7900*/  FMUL R13, R24.reuse, R17 ;  /* 0x00000011180d7220 */ /* 0x040fe20000400000 */
[C---:B------:R-:W-:Y:S01]  /*7910*/  FFMA R10, R27.reuse, R42, R10 ;  /* 0x0000002a1b0a7223 */ /* 0x040fe2000000000a */
[C---:B------:R-:W-:Y:S01]  /*7920*/  FMUL R14, R24.reuse, R18 ;  /* 0x00000012180e7220 */ /* 0x040fe20000400000 */
[C---:B------:R-:W-:Y:S01]  /*7930*/  FFMA R11, R27.reuse, R43, R15 ;  /* 0x0000002b1b0b7223 */ /* 0x040fe2000000000f */
[----:B------:R-:W-:Y:S01]  /*7940*/  FMUL R19, R24, R19 ;  /* 0x0000001318137220 */ /* 0x000fe20000400000 */
[C---:B------:R-:W-:Y:S01]  /*7950*/  FFMA R12, R27.reuse, R44, R12 ;  /* 0x0000002c1b0c7223 */ /* 0x040fe2000000000c */
[C---:B------:R-:W-:Y:S01]  /*7960*/  FFMA R13, R27.reuse, R45, R13 ;  /* 0x0000002d1b0d7223 */ /* 0x040fe2000000000d */
[C---:B------:R-:W-:Y:S01]  /*7970*/  FFMA R14, R27.reuse, R46, R14 ;  /* 0x0000002e1b0e7223 */ /* 0x040fe2000000000e */
[----:B------:R1:W-:Y:S01]  /*7980*/  STS.128 [R62+0x20], R8 ;  /* 0x000020083e007388 */ /* 0x0003e20000000c00 */
[----:B------:R-:W-:Y:S05]  /*7990*/  FFMA R15, R27, R47, R19 ;  /* 0x0000002f1b0f7223 */ /* 0x000fea0000000013 */
[----:B------:R1:W-:Y:S01]  /*79a0*/  STS.128 [R59+0x30], R12 ;  /* 0x0000300c3b007388 */ /* 0x0003e20000000c00 */
[----:B------:R-:W-:Y:S01]  /*79b0*/  @!PT LDS RZ, [RZ] ;  /* 0x00000000fffff984 */ /* 0x000fe20000000800 */
[----:B------:R-:W-:Y:S01]  /*79c0*/  @!PT LDS RZ, [RZ] ;  /* 0x00000000fffff984 */ /* 0x000fe20000000800 */
[----:B------:R-:W-:Y:S01]  /*79d0*/  @!PT LDS RZ, [RZ] ;  /* 0x00000000fffff984 */ /* 0x000fe20000000800 */
[----:B------:R-:W-:Y:S01]  /*79e0*/  @!PT LDS RZ, [RZ] ;  /* 0x00000000fffff984 */ /* 0x000fe20000000800 */
[----:B------:R2:W-:Y:S06]  /*79f0*/  MEMBAR.ALL.CTA ;  /* 0x0000000000007992 */ /* 0x0005ec0000008000 */
[----:B--2---:R-:W2:Y:S02]  /*7a00*/  FENCE.VIEW.ASYNC.S ;  /* 0x00000000000073c6 */ /* 0x004ea40000000000 */
[----:B--2---:R-:W-:Y:S06]  /*7a10*/  BAR.SYNC.DEFER_BLOCKING 0x1, 0x80 ;  /* 0x0042000000007b1d */ /* 0x004fec0000010000 */
[----:B------:R-:W-:Y:S05]  /*7a20*/  @P0 BRA `(.L_x_123) ;  /* 0x0000000000380947 */ /* 0x000fea0003800000 */
[----:B------:R-:W-:Y:S01]  /*7a30*/  UIADD3 UR4, UPT, UPT, UR43, 0x200, URZ ;  /* 0x000002002b047890 */ /* 0x000fe2000fffe0ff */
[----:B------:R-:W-:Y:S01]  /*7a40*/  UMOV UR51, UR36 ;  /* 0x0000002400337c82 */ /* 0x000fe20008000000 */
[----:B------:R-:W-:Y:S02]  /*7a50*/  UIADD3 UR9, UPT, UPT, UR49, 0x80, URZ ;  /* 0x0000008031097890 */ /* 0x000fe4000fffe0ff */
[----:B------:R-:W-:Y:S02]  /*7a60*/  UIADD3 UR8, UPT, UPT, UR43, 0x1200, URZ ;  /* 0x000012002b087890 */ /* 0x000fe4000fffe0ff */
[----:B------:R-:W-:Y:S01]  /*7a70*/  MOV R56, UR4 ;  /* 0x0000000400387c02 */ /* 0x000fe20008000f00 */
[----:B------:R-:W-:Y:S01]  /*7a80*/  UIADD3 UR4, UP0, UPT, UR54, 0x680, URZ ;  /* 0x0000068036047890 */ /* 0x000fe2000ff1e0ff */
[----:B------:R-:W-:Y:S02]  /*7a90*/  UMOV UR10, UR50 ;  /* 0x00000032000a7c82 */ /* 0x000fe40008000000 */
[----:B------:R-:W-:Y:S01]  /*7aa0*/  R2UR UR48, R56 ;  /* 0x00000000383072ca */ /* 0x000fe200000e0000 */
[----:B------:R-:W-:Y:S01]  /*7ab0*/  UIADD3.X UR5, UPT, UPT, URZ, UR55, URZ, UP0, !UPT ;  /* 0x00000037ff057290 */ /* 0x000fe200087fe4ff */
[----:B------:R-:W-:Y:S11]  /*7ac0*/  UMOV UR11, UR36 ;  /* 0x00000024000b7c82 */ /* 0x000ff60008000000 */
[----:B------:R2:W-:Y:S01]  /*7ad0*/  UTMASTG.3D [UR48], [UR4] ;  /* 0x00000030040073b5 */ /* 0x0005e20008010000 */
[----:B------:R2:W-:Y:S01]  /*7ae0*/  UTMASTG.3D [UR8], [UR4] ;  /* 0x00000008040073b5 */ /* 0x0005e20008010000 */
[----:B------:R0:W-:Y:S01]  /*7af0*/  UTMACMDFLUSH ;  /* 0x00000000000079b7 */ /* 0x0001e20000000000 */
[----:B--2---:R-:W-:Y:S04]  /*7b00*/  DEPBAR.LE SB0, 0x1 ;  /* 0x000080400000791a */ /* 0x004fe80000000000 */
.L_x_123:
[----:B------:R-:W-:Y:S05]  /*7b10*/  BSYNC.RECONVERGENT B0 ;  /* 0x0000000000007941 */ /* 0x000fea0003800200 */
.L_x_122:
[----:B------:R-:W-:Y:S01]  /*7b20*/  BAR.SYNC.DEFER_BLOCKING 0x1, 0x80 ;  /* 0x0042000000007b1d */ /* 0x000fe20000010000 */
[----:B------:R-:W-:Y:S01]  /*7b30*/  ISETP.NE.AND P1, PT, R71, RZ, PT ;  /* 0x000000ff4700720c */ /* 0x000fe20003f25270 */
[----:B------:R-:W-:Y:S01]  /*7b40*/  UISETP.NE.AND UP0, UPT, UR52, URZ, UPT ;  /* 0x000000ff3400728c */ /* 0x000fe2000bf05270 */
[----:B------:R-:W-:Y:S11]  /*7b50*/  LEA R2, R73, UR43, 0x3 ;  /* 0x0000002b49027c11 */ /* 0x000ff6000f8e18ff */
[----:B------:R-:W-:Y:S01]  /*7b60*/  @P1 SHF.L.U32 R3, RZ, 0x1f, RZ ;  /* 0x0000001fff031819 */ /* 0x000fe200000006ff */
[----:B------:R-:W-:Y:S06]  /*7b70*/  BRA.U !UP0, `(.L_x_124) ;  /* 0x0000000108247547 */ /* 0x000fec000b800000 */
[----:B-1----:R-:W-:Y:S01]  /*7b80*/  IMAD.U32 R4, RZ, RZ, UR47 ;  /* 0x0000002fff047e24 */ /* 0x002fe2000f8e00ff */
[----:B------:R-:W-:Y:S01]  /*7b90*/  MOV R0, UR53 ;  /* 0x0000003500007c02 */ /* 0x000fe20008000f00 */
[----:B------:R-:W-:Y:S03]  /*7ba0*/  UIADD3 UR4, UPT, UPT, UR47, 0x1, URZ ;  /* 0x000000012f047890 */ /* 0x000fe6000fffe0ff */
[----:B------:R-:W-:Y:S01]  /*7bb0*/  @P1 LEA R4, R4, UR43, 0x3 ;  /* 0x0000002b04041c11 */ /* 0x000fe2000f8e18ff */
[----:B------:R-:W-:Y:S04]  /*7bc0*/  UISETP.NE.AND UP0, UPT, UR4, 0x4, UPT ;  /* 0x000000040400788c */ /* 0x000fe8000bf05270 */
[----:B------:R-:W-:Y:S01]  /*7bd0*/  @P1 VIADD R4, R4, 0x60 ;  /* 0x0000006004041836 */ /* 0x000fe20000000000 */
[----:B------:R-:W-:Y:S04]  /*7be0*/  USEL UR47, UR4, URZ, UP0 ;  /* 0x000000ff042f7287 */ /* 0x000fe80008000000 */
[----:B------:R-:W-:Y:S04]  /*7bf0*/  @P1 PRMT R0, R0, 0x654, R4 ;  /* 0x0000065400001816 */ /* 0x000fe80000000004 */
[----:B------:R2:W-:Y:S04]  /*7c00*/  @P1 SYNCS.ARRIVE.TRANS64.RED.A1T0 RZ, [R0+URZ], RZ ;  /* 0x000000ff00ff19a7 */ /* 0x0005e800081004ff */
.L_x_124:
[----:B------:R-:W4:Y:S01]  /*7c10*/  @P1 SYNCS.PHASECHK.TRANS64.TRYWAIT P0, [R2+URZ+0x40], R3 ;  /* 0x00004003020015a7 */ /* 0x000f2200080011ff */
[----:B------:R-:W-:Y:S01]  /*7c20*/  BSSY B1, `(.L_x_125) ;  /* 0x0000016000017945 */ /* 0x000fe20003800000 */
[----:B----4-:R-:W-:Y:S03]  /*7c30*/  @P1 SEL R74, RZ, 0x1, !P0 ;  /* 0x00000001ff4a1807 */ /* 0x010fe60004000000 */
[----:B------:R-:W-:Y:S05]  /*7c40*/  @!P1 BRA `(.L_x_126) ;  /* 0x00000000004c9947 */ /* 0x000fea0003800000 */
[----:B------:R-:W-:Y:S01]  /*7c50*/  ISETP.NE.AND P0, PT, R74, RZ, PT ;  /* 0x000000ff4a00720c */ /* 0x000fe20003f05270 */
[----:B------:R-:W-:Y:S01]  /*7c60*/  BSSY B0, `(.L_x_127) ;  /* 0x000000b000007945 */ /* 0x000fe20003800000 */
[----:B------:R-:W-:Y:S11]  /*7c70*/  ISETP.NE.AND P1, PT, R75, RZ, PT ;  /* 0x000000ff4b00720c */ /* 0x000ff60003f25270 */
[----:B------:R-:W-:Y:S02]  /*7c80*/  @!UPT UIADD3 URZ, UPT, UPT, URZ, URZ, URZ ;  /* 0x000000fffffff290 */ /* 0x000fe4000fffe0ff */
[C---:B-1----:R-:W-:Y:S01]  /*7c90*/  @P1 IMAD R6, R73.reuse, 0x2000, R64 ;  /* 0x0000200049061824 */ /* 0x042fe200078e0240 */
[C---:B------:R-:W-:Y:S01]  /*7ca0*/  @P1 LEA R4, R73.reuse, R62, 0xd ;  /* 0x0000003e49041211 */ /* 0x040fe200078e68ff */
[C---:B------:R-:W-:Y:S02]  /*7cb0*/  @P1 IMAD R5, R73.reuse, 0x2000, R63 ;  /* 0x0000200049051824 */ /* 0x040fe400078e023f */
[----:B------:R-:W-:Y:S01]  /*7cc0*/  @P1 IMAD R3, R73, 0x2000, R59 ;  /* 0x0000200049031824 */ /* 0x000fe200078e023b */
[----:B------:R-:W-:Y:S06]  /*7cd0*/  @P0 BRA `(.L_x_128) ;  /* 0x00000000000c0947 */ /* 0x000fec0003800000 */
[----:B--2---:R-:W-:Y:S04]  /*7ce0*/  SHF.L.U32 R0, RZ, 0x1f, RZ ;  /* 0x0000001fff007819 */ /* 0x004fe800000006ff */
[----:B------:R-:W1:Y:S02]  /*7cf0*/  SYNCS.PHASECHK.TRANS64.TRYWAIT P0, [R2+URZ+0x40], R0 ;  /* 0x00004000020075a7 */ /* 0x000e6400080011ff */
[----:B-1----:R-:W-:Y:S05]  /*7d00*/  @!P0 BRA `(.L_x_129) ;  /* 0x0000004400988947 */ /* 0x002fea0003800000 */
.L_x_128:
[----:B------:R-:W-:Y:S05]  /*7d10*/  BSYNC B0 ;  /* 0x0000000000007941 */ /* 0x000fea0003800000 */
.L_x_127:
[----:B------:R-:W-:Y:S02]  /*7d20*/  ISETP.NE.AND P0, PT, R75, RZ, PT ;  /* 0x000000ff4b00720c */ /* 0x000fe40003f05270 */
[----:B------:R-:W-:Y:S11]  /*7d30*/  IADD3 R73, PT, PT, R73, 0x1, RZ ;  /* 0x0000000149497810 */ /* 0x000ff60007ffe0ff */
[----:B------:R4:W1:Y:S04]  /*7d40*/  @P0 LDS.128 R32, [R6] ;  /* 0x0000000006200984 */ /* 0x0008680000000c00 */
[----:B------:R4:W1:Y:S04]  /*7d50*/  @P0 LDS.128 R36, [R5+0x10] ;  /* 0x0000100005240984 */ /* 0x0008680000000c00 */
[----:B------:R4:W1:Y:S04]  /*7d60*/  @P0 LDS.128 R40, [R4+0x20] ;  /* 0x0000200004280984 */ /* 0x0008680000000c00 */
[----:B------:R4:W1:Y:S02]  /*7d70*/  @P0 LDS.128 R44, [R3+0x30] ;  /* 0x00003000032c0984 */ /* 0x0008640000000c00 */
.L_x_126:
[----:B------:R-:W-:Y:S05]  /*7d80*/  BSYNC B1 ;  /* 0x0000000000017941 */ /* 0x000fea0003800000 */
.L_x_125:
[----:B-12---:R-:W-:Y:S05]  /*7d90*/  VIADD R0, R25, 0x10 ;  /* 0x0000001019007836 */ /* 0x006fea0000000000 */
[----:B------:R-:W-:Y:S04]  /*7da0*/  SHF.R.U32.HI R0, RZ, 0x15, R0 ;  /* 0x00000015ff007819 */ /* 0x000fe80000011600 */
[----:B------:R-:W-:Y:S11]  /*7db0*/  LOP3.LUT P0, RZ, R0, 0x3, R52, 0x48, !PT ;  /* 0x0000000300ff7812 */ /* 0x000ff60007804834 */
[----:B------:R-:W-:Y:S02]  /*7dc0*/  @!UPT UIADD3 URZ, UPT, UPT, URZ, URZ, URZ ;  /* 0x000000fffffff290 */ /* 0x000fe4000fffe0ff */
[----:B------:R-:W-:Y:S05]  /*7dd0*/  @!P0 BRA `(.L_x_130) ;  /* 0x0000000000408947 */ /* 0x000fea0003800000 */
[----:B------:R-:W1:Y:S01]  /*7de0*/  LDCU.64 UR8, c[0x4][0x70] ;  /* 0x01000e00ff0877ac */ /* 0x000e620008000a00 */
[----:B----4-:R-:W-:Y:S01]  /*7df0*/  MOV R3, 0x0 ;  /* 0x0000000000037802 */ /* 0x010fe20000000f00 */
[----:B------:R-:W-:Y:S02]  /*7e00*/  HFMA2 R12, -RZ, RZ, 0, 5.9604644775390625e-08 ;  /* 0x00000001ff0c7431 */ /* 0x000fe400000001ff */
[----:B------:R-:W-:Y:S02]  /*7e10*/  IMAD.MOV.U32 R8, RZ, RZ, 0x192 ;  /* 0x00000192ff087424 */ /* 0x000fe400078e00ff */
[----:B------:R-:W-:Y:S01]  /*7e20*/  IMAD.MOV.U32 R13, RZ, RZ, RZ ;  /* 0x000000ffff0d7224 */ /* 0x000fe200078e00ff */
[----:B------:R-:W2:Y:S01]  /*7e30*/  LDCU.64 UR6, c[0x4][0x78] ;  /* 0x01000f00ff0677ac */ /* 0x000ea20008000a00 */
[----:B------:R-:W4:Y:S01]  /*7e40*/  LDC.64 R2, c[0x4][R3] ;  /* 0x0100000003027b82 */ /* 0x000f220000000a00 */
[----:B------:R-:W5:Y:S01]  /*7e50*/  LDCU.64 UR4, c[0x4][0x10] ;  /* 0x01000200ff0477ac */ /* 0x000f620008000a00 */
[----:B-1----:R-:W-:Y:S01]  /*7e60*/  MOV R5, UR9 ;  /* 0x0000000900057c02 */ /* 0x002fe20008000f00 */
[----:B------:R-:W-:Y:S01]  /*7e70*/  IMAD.U32 R4, RZ, RZ, UR8 ;  /* 0x00000008ff047e24 */ /* 0x000fe2000f8e00ff */
[----:B--2---:R-:W-:Y:S01]  /*7e80*/  MOV R7, UR7 ;  /* 0x0000000700077c02 */ /* 0x004fe20008000f00 */
[----:B------:R-:W-:Y:S01]  /*7e90*/  IMAD.U32 R6, RZ, RZ, UR6 ;  /* 0x00000006ff067e24 */ /* 0x000fe2000f8e00ff */
[----:B-----5:R-:W-:Y:S01]  /*7ea0*/  MOV R11, UR5 ;  /* 0x00000005000b7c02 */ /* 0x020fe20008000f00 */
[----:B------:R-:W-:Y:S02]  /*7eb0*/  IMAD.U32 R10, RZ, RZ, UR4 ;  /* 0x00000004ff0a7e24 */ /* 0x000fe4000f8e00ff */
[----:B------:R-:W-:Y:S07]  /*7ec0*/  LEPC R20, `(.L_x_130) ;  /* 0x000000001014794e */ /* 0x000fee0000000000 */
[----:B---34-:R-:W-:Y:S05]  /*7ed0*/  CALL.ABS.NOINC R2 ;  /* 0x0000000002007343 */ /* 0x018fea0003c00000 */
.L_x_130:
[----:B------:R-:W-:Y:S05]  /*7ee0*/  WARPSYNC.ALL ;  /* 0x0000000000007948 */ /* 0x000fea0003800000 */
[----:B------:R-:W-:Y:S01]  /*7ef0*/  R2UR UR4, R25 ;  /* 0x00000000190472ca */ /* 0x000fe200000e0000 */
[----:B------:R-:W-:Y:S01]  /*7f00*/  BSSY.RECONVERGENT B0, `(.L_x_131) ;  /* 0x0000045000007945 */ /* 0x000fe20003800200 */
[----:B------:R-:W-:Y:S02]  /*7f10*/  ISETP.NE.AND P6, PT, R71, RZ, PT ;  /* 0x000000ff4700720c */ /* 0x000fe40003fc5270 */
[----:B------:R-:W-:Y:S02]  /*7f20*/  ISETP.NE.AND P0, PT, R66, RZ, PT ;  /* 0x000000ff4200720c */ /* 0x000fe40003f05270 */
[----:B------:R-:W-:Y:S07]  /*7f30*/  MOV R20, UR47 ;  /* 0x0000002f00147c02 */ /* 0x000fee0008000f00 */
[----:B----4-:R-:W1:Y:S02]  /*7f40*/  LDTM.x16 R4, tmem[UR4+0x10] ;  /* 0x00001004000479ee */ /* 0x010e640008240000 */
[----:B------:R-:W-:Y:S01]  /*7f50*/  @P6 LEA R20, R20, UR43, 0x3 ;  /* 0x0000002b14146c11 */ /* 0x000fe2000f8e18ff */
[C---:B-1----:R-:W-:Y:S01]  /*7f60*/  FMUL R0, R24.reuse, R4 ;  /* 0x0000000418007220 */ /* 0x042fe20000400000 */
        /* <DEDUP_REMOVED lines=33> */
[----:B------:R-:W-:Y:S01]  /*8180*/  FFMA R15, R27, R47, R19 ;  /* 0x0000002f1b0f7223 */ /* 0x000fe20000000013 */
[----:B------:R-:W-:Y:S02]  /*8190*/  MOV R16, UR53 ;  /* 0x0000003500107c02 */ /* 0x000fe40008000f00 */
[----:B------:R-:W-:Y:S02]  /*81a0*/  @P6 IADD3 R17, PT, PT, R20, 0x60, RZ ;  /* 0x0000006014116810 */ /* 0x000fe40007ffe0ff */
[----:B------:R1:W-:Y:S01]  /*81b0*/  STS.128 [R59+0x2030], R12 ;  /* 0x0020300c3b007388 */ /* 0x0003e20000000c00 */
[----:B------:R-:W-:Y:S02]  /*81c0*/  LEA R0, R73, UR43, 0x3 ;  /* 0x0000002b49007c11 */ /* 0x000fe4000f8e18ff */
[----:B------:R-:W-:Y:S01]  /*81d0*/  @P6 PRMT R16, R16, 0x654, R17 ;  /* 0x0000065410106816 */ /* 0x000fe20000000011 */
[----:B------:R-:W-:Y:S01]  /*81e0*/  @!PT LDS RZ, [RZ] ;  /* 0x00000000fffff984 */ /* 0x000fe20000000800 */
[----:B------:R-:W-:Y:S01]  /*81f0*/  @!PT LDS RZ, [RZ] ;  /* 0x00000000fffff984 */ /* 0x000fe20000000800 */
[----:B------:R-:W-:Y:S01]  /*8200*/  @!PT LDS RZ, [RZ] ;  /* 0x00000000fffff984 */ /* 0x000fe20000000800 */
[----:B------:R-:W-:Y:S01]  /*8210*/  @!PT LDS RZ, [RZ] ;  /* 0x00000000fffff984 */ /* 0x000fe20000000800 */
[----:B------:R2:W-:Y:S06]  /*8220*/  MEMBAR.ALL.CTA ;  /* 0x0000000000007992 */ /* 0x0005ec0000008000 */
[----:B--2---:R-:W2:Y:S01]  /*8230*/  FENCE.VIEW.ASYNC.S ;  /* 0x00000000000073c6 */ /* 0x004ea20000000000 */
[----:B------:R-:W-:Y:S01]  /*8240*/  @P6 SHF.L.U32 R2, RZ, 0x1f, RZ ;  /* 0x0000001fff026819 */ /* 0x000fe200000006ff */
[----:B--2---:R-:W-:Y:S06]  /*8250*/  BAR.SYNC.DEFER_BLOCKING 0x1, 0x80 ;  /* 0x0042000000007b1d */ /* 0x004fec0000010000 */
[----:B------:R-:W-:Y:S05]  /*8260*/  @P0 BRA `(.L_x_132) ;  /* 0x0000000000380947 */ /* 0x000fea0003800000 */
[----:B------:R-:W-:Y:S02]  /*8270*/  UIADD3 UR4, UP0, UPT, UR54, 0x680, URZ ;  /* 0x0000068036047890 */ /* 0x000fe4000ff1e0ff */
[----:B------:R-:W-:Y:S02]  /*8280*/  UIADD3 UR13, UPT, UPT, UR49, 0x10, URZ ;  /* 0x00000010310d7890 */ /* 0x000fe4000fffe0ff */
[----:B------:R-:W-:Y:S02]  /*8290*/  UIADD3 UR12, UPT, UPT, UR43, 0x2200, URZ ;  /* 0x000022002b0c7890 */ /* 0x000fe4000fffe0ff */
[----:B------:R-:W-:Y:S01]  /*82a0*/  UIADD3.X UR5, UPT, UPT, URZ, UR55, URZ, UP0, !UPT ;  /* 0x00000037ff057290 */ /* 0x000fe200087fe4ff */
[----:B------:R-:W-:Y:S01]  /*82b0*/  UMOV UR14, UR50 ;  /* 0x00000032000e7c82 */ /* 0x000fe20008000000 */
[----:B------:R-:W-:Y:S01]  /*82c0*/  UMOV UR15, UR36 ;  /* 0x00000024000f7c82 */ /* 0x000fe20008000000 */
[----:B------:R-:W-:Y:S02]  /*82d0*/  UIADD3 UR9, UPT, UPT, UR49, 0x90, URZ ;  /* 0x0000009031097890 */ /* 0x000fe4000fffe0ff */
[----:B------:R-:W-:Y:S01]  /*82e0*/  UIADD3 UR8, UPT, UPT, UR43, 0x3200, URZ ;  /* 0x000032002b087890 */ /* 0x000fe2000fffe0ff */
[----:B------:R-:W-:Y:S03]  /*82f0*/  UMOV UR10, UR50 ;  /* 0x00000032000a7c82 */ /* 0x000fe60008000000 */
[----:B------:R2:W-:Y:S01]  /*8300*/  UTMASTG.3D [UR12], [UR4] ;  /* 0x0000000c040073b5 */ /* 0x0005e20008010000 */
[----:B------:R-:W-:Y:S04]  /*8310*/  UMOV UR11, UR36 ;  /* 0x00000024000b7c82 */ /* 0x000fe80008000000 */
[----:B------:R2:W-:Y:S01]  /*8320*/  UTMASTG.3D [UR8], [UR4] ;  /* 0x00000008040073b5 */ /* 0x0005e20008010000 */
[----:B------:R0:W-:Y:S01]  /*8330*/  UTMACMDFLUSH ;  /* 0x00000000000079b7 */ /* 0x0001e20000000000 */
[----:B--2---:R-:W-:Y:S04]  /*8340*/  DEPBAR.LE SB0, 0x1 ;  /* 0x000080400000791a */ /* 0x004fe80000000000 */
.L_x_132:
[----:B------:R-:W-:Y:S05]  /*8350*/  BSYNC.RECONVERGENT B0 ;  /* 0x0000000000007941 */ /* 0x000fea0003800200 */
.L_x_131:
[----:B------:R-:W-:Y:S01]  /*8360*/  BAR.SYNC.DEFER_BLOCKING 0x1, 0x80 ;  /* 0x0042000000007b1d */ /* 0x000fe20000010000 */
[----:B------:R-:W-:Y:S04]  /*8370*/  UIADD3 UR4, UPT, UPT, UR47, 0x1, URZ ;  /* 0x000000012f047890 */ /* 0x000fe8000fffe0ff */
[----:B------:R-:W-:Y:S04]  /*8380*/  UISETP.NE.AND UP0, UPT, UR4, 0x4, UPT ;  /* 0x000000040400788c */ /* 0x000fe8000bf05270 */
[----:B------:R-:W-:Y:S01]  /*8390*/  USEL UR46, UR4, URZ, UP0 ;  /* 0x000000ff042e7287 */ /* 0x000fe20008000000 */
[----:B------:R2:W-:Y:S01]  /*83a0*/  @P6 SYNCS.ARRIVE.TRANS64.RED.A1T0 RZ, [R16+URZ], RZ ;  /* 0x000000ff10ff69a7 */ /* 0x0005e200081004ff */
[----:B------:R-:W-:Y:S01]  /*83b0*/  BSSY B1, `(.L_x_133) ;  /* 0x0000017000017945 */ /* 0x000fe20003800000 */
[----:B------:R-:W4:Y:S02]  /*83c0*/  @P6 SYNCS.PHASECHK.TRANS64.TRYWAIT P0, [R0+URZ+0x40], R2 ;  /* 0x00004002000065a7 */ /* 0x000f2400080011ff */
[----:B----4-:R-:W-:Y:S01]  /*83d0*/  @P6 SEL R74, RZ, 0x1, !P0 ;  /* 0x00000001ff4a6807 */ /* 0x010fe20004000000 */
[----:B--2---:R-:W-:Y:S06]  /*83e0*/  @!P6 BRA `(.L_x_134) ;  /* 0x00000000004ce947 */ /* 0x004fec0003800000 */
        /* <DEDUP_REMOVED lines=9> */
[----:B------:R-:W-:Y:S04]  /*8480*/  SHF.L.U32 R6, RZ, 0x1f, RZ ;  /* 0x0000001fff067819 */ /* 0x000fe800000006ff */
[----:B------:R-:W1:Y:S02]  /*8490*/  SYNCS.PHASECHK.TRANS64.TRYWAIT P0, [R0+URZ+0x40], R6 ;  /* 0x00004006000075a7 */ /* 0x000e6400080011ff */
[----:B-1----:R-:W-:Y:S05]  /*84a0*/  @!P0 BRA `(.L_x_137) ;  /* 0x0000003c00c48947 */ /* 0x002fea0003800000 */
.L_x_136:
[----:B------:R-:W-:Y:S05]  /*84b0*/  BSYNC B0 ;  /* 0x0000000000007941 */ /* 0x000fea0003800000 */
.L_x_135:
[----:B------:R-:W-:Y:S02]  /*84c0*/  ISETP.NE.AND P0, PT, R75, RZ, PT ;  /* 0x000000ff4b00720c */ /* 0x000fe40003f05270 */
[----:B------:R-:W-:Y:S11]  /*84d0*/  IADD3 R73, PT, PT, R73, 0x1, RZ ;  /* 0x0000000149497810 */ /* 0x000ff60007ffe0ff */
[----:B------:R2:W4:Y:S04]  /*84e0*/  @P0 LDS.128 R32, [R5] ;  /* 0x0000000005200984 */ /* 0x0005280000000c00 */
[----:B------:R2:W1:Y:S04]  /*84f0*/  @P0 LDS.128 R36, [R4+0x10] ;  /* 0x0000100004240984 */ /* 0x0004680000000c00 */
[----:B------:R2:W1:Y:S04]  /*8500*/  @P0 LDS.128 R40, [R3+0x20] ;  /* 0x0000200003280984 */ /* 0x0004680000000c00 */
[----:B------:R2:W1:Y:S02]  /*8510*/  @P0 LDS.128 R44, [R2+0x30] ;  /* 0x00003000022c0984 */ /* 0x0004640000000c00 */
.L_x_134:
[----:B------:R-:W-:Y:S05]  /*8520*/  BSYNC B1 ;  /* 0x0000000000017941 */ /* 0x000fea0003800000 */
.L_x_133:
[----:B-1----:R-:W-:Y:S05]  /*8530*/  VIADD R0, R25, 0x20 ;  /* 0x0000002019007836 */ /* 0x002fea0000000000 */
[----:B------:R-:W-:Y:S04]  /*8540*/  SHF.R.U32.HI R0, RZ, 0x15, R0 ;  /* 0x00000015ff007819 */ /* 0x000fe80000011600 */
[----:B------:R-:W-:Y:S11]  /*8550*/  LOP3.LUT P0, RZ, R0, 0x3, R52, 0x48, !PT ;  /* 0x0000000300ff7812 */ /* 0x000ff60007804834 */
[----:B------:R-:W-:Y:S02]  /*8560*/  @!UPT UIADD3 URZ, UPT, UPT, URZ, URZ, URZ ;  /* 0x000000fffffff290 */ /* 0x000fe4000fffe0ff */
[----:B------:R-:W-:Y:S05]  /*8570*/  @!P0 BRA `(.L_x_138) ;  /* 0x0000000000408947 */ /* 0x000fea0003800000 */
[----:B------:R-:W1:Y:S01]  /*8580*/  LDCU.64 UR8, c[0x4][0x70] ;  /* 0x01000e00ff0877ac */ /* 0x000e620008000a00 */
[----:B--2---:R-:W-:Y:S01]  /*8590*/  MOV R3, 0x0 ;  /* 0x0000000000037802 */ /* 0x004fe20000000f00 */
[----:B------:R-:W-:Y:S02]  /*85a0*/  HFMA2 R12, -RZ, RZ, 0, 5.9604644775390625e-08 ;  /* 0x00000001ff0c7431 */ /* 0x000fe400000001ff */
[----:B------:R-:W-:Y:S02]  /*85b0*/  IMAD.MOV.U32 R8, RZ, RZ, 0x192 ;  /* 0x00000192ff087424 */ /* 0x000fe400078e00ff */
[----:B------:R-:W-:Y:S01]  /*85c0*/  IMAD.MOV.U32 R13, RZ, RZ, RZ ;  /* 0x000000ffff0d7224 */ /* 0x000fe200078e00ff */
[----:B------:R-:W2:Y:S01]  /*85d0*/  LDCU.64 UR6, c[0x4][0x78] ;  /* 0x01000f00ff0677ac */ /* 0x000ea20008000a00 */
[----:B------:R-:W3:Y:S01]  /*85e0*/  LDC.64 R2, c[0x4][R3] ;  /* 0x0100000003027b82 */ /* 0x000ee20000000a00 */
        /* <DEDUP_REMOVED lines=9> */
.L_x_138:
[----:B------:R-:W-:Y:S05]  /*8680*/  WARPSYNC.ALL ;  /* 0x0000000000007948 */ /* 0x000fea0003800000 */
[----:B------:R-:W-:Y:S01]  /*8690*/  R2UR UR4, R25 ;  /* 0x00000000190472ca */ /* 0x000fe200000e0000 */
[----:B------:R-:W-:Y:S01]  /*86a0*/  BSSY.RECONVERGENT B0, `(.L_x_139) ;  /* 0x0000045000007945 */ /* 0x000fe20003800200 */
[----:B------:R-:W-:Y:S02]  /*86b0*/  ISETP.NE.AND P6, PT, R71, RZ, PT ;  /* 0x000000ff4700720c */ /* 0x000fe40003fc5270 */
[----:B------:R-:W-:Y:S02]  /*86c0*/  ISETP.NE.AND P0, PT, R66, RZ, PT ;  /* 0x000000ff4200720c */ /* 0x000fe40003f05270 */
[----:B------:R-:W-:Y:S07]  /*86d0*/  MOV R20, UR46 ;  /* 0x0000002e00147c02 */ /* 0x000fee0008000f00 */
[----:B--2---:R-:W1:Y:S02]  /*86e0*/  LDTM.x16 R4, tmem[UR4+0x20] ;  /* 0x00002004000479ee */ /* 0x004e640008240000 */
[----:B------:R-:W-:Y:S01]  /*86f0*/  @P6 LEA R20, R20, UR43, 0x3 ;  /* 0x0000002b14146c11 */ /* 0x000fe2000f8e18ff */
[C---:B-1----:R-:W-:Y:S01]  /*8700*/  FMUL R0, R24.reuse, R4 ;  /* 0x0000000418007220 */ /* 0x042fe20000400000 */
[C---:B------:R-:W-:Y:S01]  /*8710*/  FMUL R2, R24.reuse, R5 ;  /* 0x0000000518027220 */ /* 0x040fe20000400000 */
[C---:B------:R-:W-:Y:S01]  /*8720*/  FMUL R3, R24.reuse, R6 ;  /* 0x0000000618037220 */ /* 0x040fe20000400000 */
[C---:B------:R-:W-:Y:S01]  /*8730*/  FMUL R7, R24.reuse, R7 ;  /* 0x0000000718077220 */ /* 0x040fe20000400000 */
[C---:B----4-:R-:W-:Y:S01]  /*8740*/  FFMA R28, R27.reuse, R32, R0 ;  /* 0x000000201b1c7223 */ /* 0x050fe20000000000 */
        /* <DEDUP_REMOVED lines=58> */
.L_x_140:
[----:B------:R-:W-:Y:S05]  /*8af0*/  BSYNC.RECONVERGENT B0 ;  /* 0x0000000000007941 */ /* 0x000fea0003800200 */
.L_x_139:
[----:B------:R-:W-:Y:S01]  /*8b00*/  BAR.SYNC.DEFER_BLOCKING 0x1, 0x80 ;  /* 0x0042000000007b1d */ /* 0x000fe20000010000 */
[----:B------:R-:W-:Y:S01]  /*8b10*/  UIADD3 UR4, UPT, UPT, UR46, 0x1, URZ ;  /* 0x000000012e047890 */ /* 0x000fe2000fffe0ff */
[----:B------:R-:W-:Y:S03]  /*8b20*/  HFMA2 R76, -RZ, RZ, 0, 0 ;  /* 0x00000000ff4c7431 */ /* 0x000fe600000001ff */
        /* <DEDUP_REMOVED lines=19> */
.L_x_144:
[----:B------:R-:W-:Y:S05]  /*8c60*/  BSYNC B0 ;  /* 0x0000000000007941 */ /* 0x000fea0003800000 */
.L_x_143:
[----:B------:R-:W-:Y:S01]  /*8c70*/  ISETP.NE.AND P0, PT, R75, RZ, PT ;  /* 0x000000ff4b00720c */ /* 0x000fe20003f05270 */
[----:B------:R-:W-:Y:S11]  /*8c80*/  VIADD R73, R73, 0x1 ;  /* 0x0000000149497836 */ /* 0x000ff60000000000 */
[----:B------:R-:W-:Y:S01]  /*8c90*/  @!UPT UIADD3 URZ, UPT, UPT, URZ, URZ, URZ ;  /* 0x000000fffffff290 */ /* 0x000fe2000fffe0ff */
[----:B------:R2:W4:Y:S04]  /*8ca0*/  @P0 LDS.128 R32, [R5] ;  /* 0x0000000005200984 */ /* 0x0005280000000c00 */
[----:B------:R2:W1:Y:S04]  /*8cb0*/  @P0 LDS.128 R36, [R4+0x10] ;  /* 0x0000100004240984 */ /* 0x0004680000000c00 */
[----:B------:R2:W1:Y:S04]  /*8cc0*/  @P0 LDS.128 R40, [R3+0x20] ;  /* 0x0000200003280984 */ /* 0x0004680000000c00 */
[----:B------:R2:W1:Y:S01]  /*8cd0*/  @P0 LDS.128 R44, [R2+0x30] ;  /* 0x00003000022c0984 */ /* 0x0004620000000c00 */
[C---:B------:R-:W-:Y:S04]  /*8ce0*/  ISETP.NE.AND P0, PT, R73.reuse, 0x4, PT ;  /* 0x000000044900780c */ /* 0x040fe80003f05270 */
[----:B------:R-:W-:Y:S02]  /*8cf0*/  SEL R73, R73, RZ, P0 ;  /* 0x000000ff49497207 */ /* 0x000fe40000000000 */
[----:B------:R-:W-:Y:S02]  /*8d00*/  SEL R76, RZ, 0x1, P0 ;  /* 0x00000001ff4c7807 */ /* 0x000fe40000000000 */
.L_x_142:
[----:B------:R-:W-:Y:S05]  /*8d10*/  BSYNC B1 ;  /* 0x0000000000017941 */ /* 0x000fea0003800000 */
.L_x_141:
        /* <DEDUP_REMOVED lines=21> */
.L_x_146:
        /* <DEDUP_REMOVED lines=54> */
[----:B------:R-:W-:Y:S01]  /*91d0*/  @P6 SHF.L.U32 R2, R76, 0x1f, RZ ;  /* 0x0000001f4c026819 */ /* 0x000fe200000006ff */
        /* <DEDUP_REMOVED lines=16> */
.L_x_148:
[----:B------:R-:W-:Y:S05]  /*92e0*/  BSYNC.RECONVERGENT B0 ;  /* 0x0000000000007941 */ /* 0x000fea0003800200 */
.L_x_147:
        /* <DEDUP_REMOVED lines=18> */
[----:B------:R-:W-:Y:S04]  /*9410*/  SHF.L.U32 R6, R76, 0x1f, RZ ;  /* 0x0000001f4c067819 */ /* 0x000fe800000006ff */
[----:B------:R-:W1:Y:S02]  /*9420*/  SYNCS.PHASECHK.TRANS64.TRYWAIT P0, [R0+URZ+0x40], R6 ;  /* 0x00004006000075a7 */ /* 0x000e6400080011ff */
[----:B-1----:R-:W-:Y:S05]  /*9430*/  @!P0 BRA `(.L_x_153) ;  /* 0x0000003000088947 */ /* 0x002fea0003800000 */
.L_x_152:
[----:B------:R-:W-:Y:S05]  /*9440*/  BSYNC B0 ;  /* 0x0000000000007941 */ /* 0x000fea0003800000 */
.L_x_151:
[----:B------:R-:W-:Y:S01]  /*9450*/  ISETP.NE.AND P0, PT, R75, RZ, PT ;  /* 0x000000ff4b00720c */ /* 0x000fe20003f05270 */
[----:B------:R-:W-:Y:S11]  /*9460*/  VIADD R73, R73, 0x1 ;  /* 0x0000000149497836 */ /* 0x000ff60000000000 */
[----:B------:R-:W-:Y:S01]  /*9470*/  @!UPT UIADD3 URZ, UPT, UPT, URZ, URZ, URZ ;  /* 0x000000fffffff290 */ /* 0x000fe2000fffe0ff */
[----:B------:R2:W4:Y:S04]  /*9480*/  @P0 LDS.128 R32, [R5] ;  /* 0x0000000005200984 */ /* 0x0005280000000c00 */
[----:B------:R2:W2:Y:S04]  /*9490*/  @P0 LDS.128 R36, [R4+0x10] ;  /* 0x0000100004240984 */ /* 0x0004a80000000c00 */
[----:B------:R2:W2:Y:S04]  /*94a0*/  @P0 LDS.128 R40, [R3+0x20] ;  /* 0x0000200003280984 */ /* 0x0004a80000000c00 */
[----:B------:R2:W2:Y:S01]  /*94b0*/  @P0 LDS.128 R44, [R2+0x30] ;  /* 0x00003000022c0984 */ /* 0x0004a20000000c00 */
[C---:B------:R-:W-:Y:S04]  /*94c0*/  ISETP.NE.AND P0, PT, R73.reuse, 0x4, PT ;  /* 0x000000044900780c */ /* 0x040fe80003f05270 */
[----:B-1----:R-:W-:Y:S02]  /*94d0*/  SEL R0, RZ, 0x1, P0 ;  /* 0x00000001ff007807 */ /* 0x002fe40000000000 */
[----:B------:R-:W-:Y:S02]  /*94e0*/  SEL R73, R73, RZ, P0 ;  /* 0x000000ff49497207 */ /* 0x000fe40000000000 */
[----:B------:R-:W-:Y:S02]  /*94f0*/  LOP3.LUT R76, R76, R0, RZ, 0x3c, !PT ;  /* 0x000000004c4c7212 */ /* 0x000fe400078e3cff */
.L_x_150:
[----:B------:R-:W-:Y:S05]  /*9500*/  BSYNC B1 ;  /* 0x0000000000017941 */ /* 0x000fea0003800000 */
.L_x_149:
[----:B------:R-:W-:Y:S05]  /*9510*/  VIADD R0, R25, 0x40 ;  /* 0x0000004019007836 */ /* 0x000fea0000000000 */
[----:B------:R-:W-:Y:S04]  /*9520*/  SHF.R.U32.HI R0, RZ, 0x15, R0 ;  /* 0x00000015ff007819 */ /* 0x000fe80000011600 */
[----:B------:R-:W-:Y:S11]  /*9530*/  LOP3.LUT P0, RZ, R0, 0x3, R52, 0x48, !PT ;  /* 0x0000000300ff7812 */ /* 0x000ff60007804834 */
[----:B------:R-:W-:Y:S02]  /*9540*/  @!UPT UIADD3 URZ, UPT, UPT, URZ, URZ, URZ ;  /* 0x000000fffffff290 */ /* 0x000fe4000fffe0ff */
[----:B------:R-:W-:Y:S05]  /*9550*/  @!P0 BRA `(.L_x_154) ;  /* 0x0000000000408947 */ /* 0x000fea0003800000 */
[----:B------:R-:W5:Y:S01]  /*9560*/  LDCU.64 UR8, c[0x4][0x70] ;  /* 0x01000e00ff0877ac */ /* 0x000f620008000a00 */
[----:B--2---:R-:W-:Y:S01]  /*9570*/  MOV R3, 0x0 ;  /* 0x0000000000037802 */ /* 0x004fe20000000f00 */
[----:B-1----:R-:W-:Y:S02]  /*9580*/  HFMA2 R12, -RZ, RZ, 0, 5.9604644775390625e-08 ;  /* 0x00000001ff0c7431 */ /* 0x002fe400000001ff */
[----:B------:R-:W-:Y:S02]  /*9590*/  IMAD.MOV.U32 R8, RZ, RZ, 0x192 ;  /* 0x00000192ff087424 */ /* 0x000fe400078e00ff */
[----:B------:R-:W-:Y:S01]  /*95a0*/  IMAD.MOV.U32 R13, RZ, RZ, RZ ;  /* 0x000000ffff0d7224 */ /* 0x000fe200078e00ff */
[----:B------:R-:W1:Y:S01]  /*95b0*/  LDCU.64 UR6, c[0x4][0x78] ;  /* 0x01000f00ff0677ac */ /* 0x000e620008000a00 */
[----:B------:R-:W2:Y:S01]  /*95c0*/  LDC.64 R2, c[0x4][R3] ;  /* 0x0100000003027b82 */ /* 0x000ea20000000a00 */
[----:B------:R-:W3:Y:S01]  /*95d0*/  LDCU.64 UR4, c[0x4][0x10] ;  /* 0x01000200ff0477ac */ /* 0x000ee20008000a00 */
[----:B-----5:R-:W-:Y:S01]  /*95e0*/  MOV R5, UR9 ;  /* 0x0000000900057c02 */ /* 0x020fe20008000f00 */
[----:B------:R-:W-:Y:S01]  /*95f0*/  IMAD.U32 R4, RZ, RZ, UR8 ;  /* 0x00000008ff047e24 */ /* 0x000fe2000f8e00ff */
[----:B-1----:R-:W-:Y:S01]  /*9600*/  MOV R7, UR7 ;  /* 0x0000000700077c02 */ /* 0x002fe20008000f00 */
[----:B------:R-:W-:Y:S01]  /*9610*/  IMAD.U32 R6, RZ, RZ, UR6 ;  /* 0x00000006ff067e24 */ /* 0x000fe2000f8e00ff */
[----:B---3--:R-:W-:Y:S01]  /*9620*/  MOV R11, UR5 ;  /* 0x00000005000b7c02 */ /* 0x008fe20008000f00 */
[----:B------:R-:W-:Y:S02]  /*9630*/  IMAD.U32 R10, RZ, RZ, UR4 ;  /* 0x00000004ff0a7e24 */ /* 0x000fe4000f8e00ff */
[----:B------:R-:W-:Y:S07]  /*9640*/  LEPC R20, `(.L_x_154) ;  /* 0x000000001014794e */ /* 0x000fee0000000000 */
[----:B--2-4-:R-:W-:Y:S05]  /*9650*/  CALL.ABS.NOINC R2 ;  /* 0x0000000002007343 */ /* 0x014fea0003c00000 */
.L_x_154:
[----:B------:R-:W-:Y:S05]  /*9660*/  WARPSYNC.ALL ;  /* 0x0000000000007948 */ /* 0x000fea0003800000 */
[----:B------:R-:W-:Y:S01]  /*9670*/  R2UR UR4, R25 ;  /* 0x00000000190472ca */ /* 0x000fe200000e0000 */
[----:B------:R-:W-:Y:S01]  /*9680*/  BSSY.RECONVERGENT B0, `(.L_x_155) ;  /* 0x0000047000007945 */ /* 0x000fe20003800200 */
[----:B------:R-:W-:Y:S02]  /*9690*/  ISETP.NE.AND P6, PT, R71, RZ, PT ;  /* 0x000000ff4700720c */ /* 0x000fe40003fc5270 */
[----:B------:R-:W-:Y:S02]  /*96a0*/  ISETP.NE.AND P0, PT, R66, RZ, PT ;  /* 0x000000ff4200720c */ /* 0x000fe40003f05270 */
[----:B------:R-:W-:Y:S07]  /*96b0*/  MOV R20, UR47 ;  /* 0x0000002f00147c02 */ /* 0x000fee0008000f00 */
[----:B-12---:R-:W1:Y:S02]  /*96c0*/  LDTM.x16 R4, tmem[UR4+0x40] ;  /* 0x00004004000479ee */ /* 0x006e640008240000 */
        /* <DEDUP_REMOVED lines=50> */
[----:B------:R-:W-:Y:S02]  /*99f0*/  UIADD3 UR4, UPT, UPT, UR43, 0x200, URZ ;  /* 0x000002002b047890 */ /* 0x000fe4000fffe0ff */
[----:B------:R-:W-:Y:S01]  /*9a00*/  UIADD3 UR9, UPT, UPT, UR49, 0x40, URZ ;  /* 0x0000004031097890 */ /* 0x000fe2000fffe0ff */
[----:B------:R-:W-:Y:S01]  /*9a10*/  UMOV UR10, UR50 ;  /* 0x00000032000a7c82 */ /* 0x000fe20008000000 */
[----:B------:R-:W-:Y:S02]  /*9a20*/  UMOV UR11, UR36 ;  /* 0x00000024000b7c82 */ /* 0x000fe40008000000 */
[----:B------:R-:W-:Y:S01]  /*9a30*/  MOV R56, UR4 ;  /* 0x0000000400387c02 */ /* 0x000fe20008000f00 */
[----:B------:R-:W-:Y:S02]  /*9a40*/  UIADD3 UR4, UP0, UPT, UR54, 0x680, URZ ;  /* 0x0000068036047890 */ /* 0x000fe4000ff1e0ff */
[----:B------:R-:W-:Y:S01]  /*9a50*/  UIADD3 UR13, UPT, UPT, UR49, 0xc0, URZ ;  /* 0x000000c0310d7890 */ /* 0x000fe2000fffe0ff */
[----:B------:R-:W-:Y:S01]  /*9a60*/  R2UR UR8, R56 ;  /* 0x00000000380872ca */ /* 0x000fe200000e0000 */
[----:B------:R-:W-:Y:S02]  /*9a70*/  UIADD3.X UR5, UPT, UPT, URZ, UR55, URZ, UP0, !UPT ;  /* 0x00000037ff057290 */ /* 0x000fe400087fe4ff */
[----:B------:R-:W-:Y:S01]  /*9a80*/  UIADD3 UR12, UPT, UPT, UR43, 0x1200, URZ ;  /* 0x000012002b0c7890 */ /* 0x000fe2000fffe0ff */
[----:B------:R-:W-:Y:S01]  /*9a90*/  UMOV UR14, UR50 ;  /* 0x00000032000e7c82 */ /* 0x000fe20008000000 */
[----:B------:R-:W-:Y:S08]  /*9aa0*/  UMOV UR15, UR36 ;  /* 0x00000024000f7c82 */ /* 0x000ff00008000000 */
[----:B------:R2:W-:Y:S01]  /*9ab0*/  UTMASTG.3D [UR8], [UR4] ;  /* 0x00000008040073b5 */ /* 0x0005e20008010000 */
[----:B------:R2:W-:Y:S01]  /*9ac0*/  UTMASTG.3D [UR12], [UR4] ;  /* 0x0000000c040073b5 */ /* 0x0005e20008010000 */
[----:B------:R0:W-:Y:S01]  /*9ad0*/  UTMACMDFLUSH ;  /* 0x00000000000079b7 */ /* 0x0001e20000000000 */
[----:B--2---:R-:W-:Y:S04]  /*9ae0*/  DEPBAR.LE SB0, 0x1 ;  /* 0x000080400000791a */ /* 0x004fe80000000000 */
.L_x_156:
[----:B------:R-:W-:Y:S05]  /*9af0*/  BSYNC.RECONVERGENT B0 ;  /* 0x0000000000007941 */ /* 0x000fea0003800200 */
.L_x_155:
        /* <DEDUP_REMOVED lines=21> */
.L_x_160:
[----:B------:R-:W-:Y:S05]  /*9c50*/  BSYNC B0 ;  /* 0x0000000000007941 */ /* 0x000fea0003800000 */
.L_x_159:
        /* <DEDUP_REMOVED lines=11> */
.L_x_158:
[----:B------:R-:W-:Y:S05]  /*9d10*/  BSYNC B1 ;  /* 0x0000000000017941 */ /* 0x000fea0003800000 */
.L_x_157:
        /* <DEDUP_REMOVED lines=21> */
.L_x_162:
        /* <DEDUP_REMOVED lines=71> */
.L_x_164:
[----:B------:R-:W-:Y:S05]  /*a2e0*/  BSYNC.RECONVERGENT B0 ;  /* 0x0000000000007941 */ /* 0x000fea0003800200 */
.L_x_163:
        /* <DEDUP_REMOVED lines=21> */
.L_x_168:
[----:B------:R-:W-:Y:S05]  /*a440*/  BSYNC B0 ;  /* 0x0000000000007941 */ /* 0x000fea0003800000 */
.L_x_167:
        /* <DEDUP_REMOVED lines=11> */
.L_x_166:
[----:B------:R-:W-:Y:S05]  /*a500*/  BSYNC B1 ;  /* 0x0000000000017941 */ /* 0x000fea0003800000 */
.L_x_165:
        /* <DEDUP_REMOVED lines=21> */
.L_x_170:
        /* <DEDUP_REMOVED lines=71> */
.L_x_172:
[----:B------:R-:W-:Y:S05]  /*aad0*/  BSYNC.RECONVERGENT B0 ;  /* 0x0000000000007941 */ /* 0x000fea0003800200 */
.L_x_171:
        /* <DEDUP_REMOVED lines=21> */
.L_x_176:
[----:B------:R-:W-:Y:S05]  /*ac30*/  BSYNC B0 ;  /* 0x0000000000007941 */ /* 0x000fea0003800000 */
.L_x_175:
[----:B------:R-:W-:Y:S11]  /*ac40*/  ISETP.NE.AND P0, PT, R75, RZ, PT ;  /* 0x000000ff4b00720c */ /* 0x000ff60003f05270 */
[----:B------:R-:W-:Y:S02]  /*ac50*/  @!UPT UIADD3 URZ, UPT, UPT, URZ, URZ, URZ ;  /* 0x000000fffffff290 */ /* 0x000fe4000fffe0ff */
[----:B------:R2:W4:Y:S04]  /*ac60*/  @P0 LDS.128 R32, [R4] ;  /* 0x0000000004200984 */ /* 0x0005280000000c00 */
[----:B------:R2:W1:Y:S04]  /*ac70*/  @P0 LDS.128 R36, [R3+0x10] ;  /* 0x0000100003240984 */ /* 0x0004680000000c00 */
[----:B------:R2:W1:Y:S04]  /*ac80*/  @P0 LDS.128 R40, [R2+0x20] ;  /* 0x0000200002280984 */ /* 0x0004680000000c00 */
[----:B------:R2:W1:Y:S02]  /*ac90*/  @P0 LDS.128 R44, [R73+0x30] ;  /* 0x00003000492c0984 */ /* 0x0004640000000c00 */
.L_x_174:
[----:B------:R-:W-:Y:S05]  /*aca0*/  BSYNC B1 ;  /* 0x0000000000017941 */ /* 0x000fea0003800000 */
.L_x_173:
        /* <DEDUP_REMOVED lines=21> */
.L_x_178:
[----:B------:R-:W-:Y:S01]  /*ae00*/  ISETP.NE.AND P0, PT, R66, RZ, PT ;  /* 0x000000ff4200720c */ /* 0x000fe20003f05270 */
[----:B------:R-:W-:Y:S05]  /*ae10*/  WARPSYNC.ALL ;  /* 0x0000000000007948 */ /* 0x000fea0003800000 */
[----:B------:R-:W-:Y:S01]  /*ae20*/  R2UR UR4, R25 ;  /* 0x00000000190472ca */ /* 0x000fe200000e0000 */
[----:B------:R-:W-:Y:S01]  /*ae30*/  BSSY.RECONVERGENT B0, `(.L_x_179) ;  /* 0x0000040000007945 */ /* 0x000fe20003800200 */
[----:B------:R-:W-:Y:S04]  /*ae40*/  IADD3 R72, PT, PT, R72, 0xd0, RZ ;  /* 0x000000d048487810 */ /* 0x000fe80007ffe0ff */
[----:B------:R-:W-:Y:S07]  /*ae50*/  LOP3.LUT R72, R72, 0xfefffff8, RZ, 0xc0, !PT ;  /* 0xfefffff848487812 */ /* 0x000fee00078ec0ff */
[----:B--2---:R-:W1:Y:S01]  /*ae60*/  LDTM.x16 R4, tmem[UR4+0x70] ;  /* 0x00007004000479ee */ /* 0x004e620008240000 */
[----:B------:R-:W-:Y:S01]  /*ae70*/  NOP ;  /* 0x0000000000007918 */ /* 0x000fe20000000000 */
[----:B-1----:R1:W-:Y:S01]  /*ae80*/  SYNCS.ARRIVE.TRANS64.RED.A1T0 RZ, [R72+URZ], RZ ;  /* 0x000000ff48ff79a7 */ /* 0x0023e200081004ff */
[C---:B------:R-:W-:Y:S01]  /*ae90*/  FMUL R0, R24.reuse, R4 ;  /* 0x0000000418007220 */ /* 0x040fe20000400000 */
        /* <DEDUP_REMOVED lines=57> */
.L_x_180:
[----:B------:R-:W-:Y:S05]  /*b230*/  BSYNC.RECONVERGENT B0 ;  /* 0x0000000000007941 */ /* 0x000fea0003800200 */
.L_x_179:
[----:B------:R-:W-:Y:S01]  /*b240*/  BAR.SYNC.DEFER_BLOCKING 0x1, 0x80 ;  /* 0x0042000000007b1d */ /* 0x000fe20000010000 */
[----:B------:R-:W-:Y:S01]  /*b250*/  UISETP.NE.AND UP0, UPT, UR52, -0x8, UPT ;  /* 0xfffffff83400788c */ /* 0x000fe2000bf05270 */
[----:B------:R-:W-:Y:S08]  /*b260*/  IADD3 R22, PT, PT, R22, 0x1, RZ ;  /* 0x0000000116167810 */ /* 0x000ff00007ffe0ff */
[----:B------:R-:W-:Y:S05]  /*b270*/  BRA.U !UP0, `(.L_x_181) ;  /* 0x0000000108287547 */ /* 0x000fea000b800000 */
[----:B------:R-:W-:Y:S01]  /*b280*/  ISETP.NE.AND P0, PT, R71, RZ, PT ;  /* 0x000000ff4700720c */ /* 0x000fe20003f05270 */
[----:B------:R-:W-:Y:S01]  /*b290*/  IMAD.U32 R2, RZ, RZ, UR47 ;  /* 0x0000002fff027e24 */ /* 0x000fe2000f8e00ff */
[----:B------:R-:W-:Y:S01]  /*b2a0*/  UIADD3 UR4, UPT, UPT, UR47, 0x1, URZ ;  /* 0x000000012f047890 */ /* 0x000fe2000fffe0ff */
[----:B------:R-:W-:Y:S03]  /*b2b0*/  IMAD.U32 R0, RZ, RZ, UR53 ;  /* 0x00000035ff007e24 */ /* 0x000fe6000f8e00ff */
[----:B------:R-:W-:Y:S04]  /*b2c0*/  UISETP.NE.AND UP0, UPT, UR4, 0x4, UPT ;  /* 0x000000040400788c */ /* 0x000fe8000bf05270 */
[----:B------:R-:W-:Y:S03]  /*b2d0*/  USEL UR47, UR4, URZ, UP0 ;  /* 0x000000ff042f7287 */ /* 0x000fe60008000000 */
[----:B------:R-:W-:Y:S05]  /*b2e0*/  @P0 LEA R2, R2, UR43, 0x3 ;  /* 0x0000002b02020c11 */ /* 0x000fea000f8e18ff */
[----:B------:R-:W-:Y:S05]  /*b2f0*/  @P0 VIADD R2, R2, 0x60 ;  /* 0x0000006002020836 */ /* 0x000fea0000000000 */
[----:B------:R-:W-:Y:S04]  /*b300*/  @P0 PRMT R0, R0, 0x654, R2 ;  /* 0x0000065400000816 */ /* 0x000fe80000000002 */
[----:B------:R2:W-:Y:S03]  /*b310*/  @P0 SYNCS.ARRIVE.TRANS64.RED.A1T0 RZ, [R0+URZ], RZ ;  /* 0x000000ff00ff09a7 */ /* 0x0005e600081004ff */
.L_x_181:
[----:B------:R-:W-:Y:S01]  /*b320*/  R2UR UR6, R70 ;  /* 0x00000000460672ca */ /* 0x000fe200000e0000 */
[----:B------:R-:W-:Y:S01]  /*b330*/  UIADD3 UR52, UPT, UPT, UR52, 0x8, URZ ;  /* 0x0000000834347890 */ /* 0x000fe2000fffe0ff */
[----:B------:R-:W-:Y:S02]  /*b340*/  R2UR UR5, R53 ;  /* 0x00000000350572ca */ /* 0x000fe400000e0000 */
[----:B------:R-:W-:Y:S02]  /*b350*/  R2UR UR4, R54 ;  /* 0x00000000360472ca */ /* 0x000fe400000e0000 */
[----:B------:R-:W-:Y:S02]  /*b360*/  R2UR UR36, R69 ;  /* 0x00000000452472ca */ /* 0x000fe400000e0000 */
[----:B------:R-:W-:Y:S02]  /*b370*/  ISETP.NE.AND P0, PT, R58, 0x2, PT ;  /* 0x000000023a00780c */ /* 0x000fe40003f05270 */
[----:B------:R-:W-:Y:S02]  /*b380*/  ISETP.NE.AND P1, PT, R22, 0x4, PT ;  /* 0x000000041600780c */ /* 0x000fe40003f25270 */
[----:B------:R-:W-:Y:S01]  /*b390*/  SEL R2, RZ, 0x1, P0 ;  /* 0x00000001ff027807 */ /* 0x000fe20000000000 */
[----:B------:R-:W-:Y:S01]  /*b3a0*/  UISETP.NE.AND UP0, UPT, UR6, URZ, UPT ;  /* 0x000000ff0600728c */ /* 0x000fe2000bf05270 */
[----:B--2---:R-:W-:Y:S01]  /*b3b0*/  SEL R0, RZ, 0x1, P1 ;  /* 0x00000001ff007807 */ /* 0x004fe20000800000 */
[----:B------:R-:W-:Y:S01]  /*b3c0*/  UIADD3 UR27, UPT, UPT, UR37, UR5, URZ ;  /* 0x00000005251b7290 */ /* 0x000fe2000fffe0ff */
[----:B------:R-:W-:Y:S01]  /*b3d0*/  LOP3.LUT R60, R60, R2, RZ, 0x3c, !PT ;  /* 0x000000023c3c7212 */ /* 0x000fe200078e3cff */
[----:B------:R-:W-:Y:S01]  /*b3e0*/  UIADD3 UR26, UPT, UPT, UR38, UR4, URZ ;  /* 0x00000004261a7290 */ /* 0x000fe2000fffe0ff */
[----:B------:R-:W-:Y:S02]  /*b3f0*/  LOP3.LUT R61, R61, R0, RZ, 0x3c, !PT ;  /* 0x000000003d3d7212 */ /* 0x000fe400078e3cff */
[----:B------:R-:W-:Y:S02]  /*b400*/  SEL R58, R58, RZ, P0 ;  /* 0x000000ff3a3a7207 */ /* 0x000fe40000000000 */
[----:B------:R-:W-:Y:S01]  /*b410*/  SEL R22, R22, RZ, P1 ;  /* 0x000000ff16167207 */ /* 0x000fe20000800000 */
[----:B------:R-:W-:Y:S06]  /*b420*/  BRA.U UP0, `(.L_x_182) ;  /* 0xffffffb1009c7547 */ /* 0x000fec000b83ffff */
[----:B------:R-:W-:-:S13]  /*b430*/  R2UR UR4, R55 ;  /* 0x00000000370472ca */ /* 0x000fda00000e0000 */
[----:B------:R-:W-:-:S09]  /*b440*/  UISETP.NE.AND UP0, UPT, UR4, URZ, UPT ;  /* 0x000000ff0400728c */ /* 0x000fd2000bf05270 */
[----:B------:R-:W-:Y:S05]  /*b450*/  BRA.U !UP0, `(.L_x_183) ;  /* 0x0000000108487547 */ /* 0x000fea000b800000 */
[----:B------:R-:W2:Y:S02]  /*b460*/  LDCU.64 UR4, c[0x0][0x890] ;  /* 0x00011200ff0477ac */ /* 0x000ea40008000a00 */
[----:B--2---:R-:W-:-:S04]  /*b470*/  UISETP.NE.U32.AND UP0, UPT, UR4, URZ, UPT ;  /* 0x000000ff0400728c */ /* 0x004fc8000bf05070 */
[----:B------:R-:W-:-:S09]  /*b480*/  UISETP.NE.AND.EX UP0, UPT, UR5, URZ, UPT, UP0 ;  /* 0x000000ff0500728c */ /* 0x000fd2000bf05300 */
[----:B------:R-:W-:Y:S05]  /*b490*/  BRA.U UP0, `(.L_x_184) ;  /* 0x00000001000c7547 */ /* 0x000fea000b800000 */
[----:B------:R-:W-:-:S13]  /*b4a0*/  FSETP.NEU.AND P0, PT, R27, RZ, PT ;  /* 0x000000ff1b00720b */ /* 0x000fda0003f0d000 */
[----:B------:R-:W-:Y:S05]  /*b4b0*/  @!P0 EXIT ;  /* 0x000000000000894d */ /* 0x000fea0003800000 */
[----:B------:R-:W-:Y:S05]  /*b4c0*/  BRA `(.L_x_183) ;  /* 0x00000000002c7947 */ /* 0x000fea0003800000 */
.L_x_184:
[----:B------:R-:W-:Y:S01]  /*b4d0*/  ISETP.NE.AND P0, PT, R57, RZ, PT ;  /* 0x000000ff3900720c */ /* 0x000fe20003f05270 */
[----:B------:R-:W-:-:S12]  /*b4e0*/  BSSY.RECONVERGENT B0, `(.L_x_183) ;  /* 0x0000009000007945 */ /* 0x000fd80003800200 */
[----:B------:R-:W-:Y:S05]  /*b4f0*/  @P0 BRA `(.L_x_185) ;  /* 0x0000000000140947 */ /* 0x000fea0003800000 */
[----:B------:R-:W2:Y:S02]  /*b500*/  LDCU.64 UR4, c[0x0][0x888] ;  /* 0x00011100ff0477ac */ /* 0x000ea40008000a00 */
[----:B--2---:R-:W-:-:S04]  /*b510*/  ISETP.NE.U32.AND P0, PT, RZ, UR4, PT ;  /* 0x00000004ff007c0c */ /* 0x004fc8000bf05070 */
[----:B------:R-:W-:-:S13]  /*b520*/  ISETP.NE.AND.EX P0, PT, RZ, UR5, PT, P0 ;  /* 0x00000005ff007c0c */ /* 0x000fda000bf05300 */
[----:B------:R-:W-:Y:S05]  /*b530*/  @!P0 EXIT ;  /* 0x000000000000894d */ /* 0x000fea0003800000 */
[----:B------:R-:W-:Y:S05]  /*b540*/  BRA `(.L_x_186) ;  /* 0x0000000000087947 */ /* 0x000fea0003800000 */
.L_x_185:
[----:B------:R-:W-:-:S13]  /*b550*/  FSETP.NEU.AND P0, PT, R27, RZ, PT ;  /* 0x000000ff1b00720b */ /* 0x000fda0003f0d000 */
[----:B------:R-:W-:Y:S05]  /*b560*/  @!P0 EXIT ;  /* 0x000000000000894d */ /* 0x000fea0003800000 */
.L_x_186:
[----:B------:R-:W-:Y:S05]  /*b570*/  BSYNC.RECONVERGENT B0 ;  /* 0x0000000000007941 */ /* 0x000fea0003800200 */
.L_x_183:
[----:B------:R-:W-:Y:S01]  /*b580*/  ULEA UR4, UR47, UR43, 0x3 ;  /* 0x0000002b2f047291 */ /* 0x000fe2000f8e18ff */
[----:B------:R-:W-:-:S04]  /*b590*/  DEPBAR.LE SB0, 0x0 ;  /* 0x000080000000791a */ /* 0x000fc80000000000 */
[----:B------:R-:W-:-:S04]  /*b5a0*/  UIADD3 UR4, UPT, UPT, UR4, 0x60, URZ ;  /* 0x0000006004047890 */ /* 0x000fc8000fffe0ff */
[----:B------:R-:W-:-:S09]  /*b5b0*/  UPRMT UR4, UR53, 0x654, UR4 ;  /* 0x0000065435047896 */ /* 0x000fd20008000004 */
[----:B------:R-:W-:Y:S01]  /*b5c0*/  SYNCS.ARRIVE.TRANS64.RED.A1T0 RZ, [UR4], RZ ;  /* 0x000000ffffff79a7 */ /* 0x000fe20008100404 */
[----:B------:R-:W-:Y:S05]  /*b5d0*/  EXIT ;  /* 0x000000000000794d */ /* 0x000fea0003800000 */
.L_x_24:
[----:B---3--:R3:W4:Y:S02]  /*b5e0*/  SYNCS.PHASECHK.TRANS64.TRYWAIT P0, [R0+URZ+0x100], R2 ;  /* 0x00010002000075a7 */ /* 0x00872400080011ff */
[----:B----4-:R-:W-:Y:S05]  /*b5f0*/  @!P0 NANOSLEEP.SYNCS 0x989680 ;  /* 0x009896800000895d */ /* 0x010fea0003900000 */
[----:B------:R-:W4:Y:S02]  /*b600*/  @!P0 SYNCS.PHASECHK.TRANS64 P0, [R0+URZ+0x100], R2 ;  /* 0x00010002000085a7 */ /* 0x000f2400080010ff */
[----:B----4-:R-:W-:Y:S05]  /*b610*/  @!P0 BRA `(.L_x_24) ;  /* 0xfffffffc00f08947 */ /* 0x010fea000383ffff */
[----:B------:R-:W-:Y:S05]  /*b620*/  BRA `(.L_x_187) ;  /* 0xffffff64002c7947 */ /* 0x000fea000383ffff */
.L_x_27:
[----:B--2---:R-:W-:-:S07]  /*b630*/  MOV R0, UR33 ;  /* 0x0000002100007c02 */ /* 0x004fce0008000f00 */
.L_x_188:
[----:B--2---:R2:W3:Y:S02]  /*b640*/  SYNCS.PHASECHK.TRANS64.TRYWAIT P0, [R0+URZ+0x20], R3 ;  /* 0x00002003000075a7 */ /* 0x0044e400080011ff */
[----:B---3--:R-:W-:Y:S05]  /*b650*/  @!P0 NANOSLEEP.SYNCS 0x989680 ;  /* 0x009896800000895d */ /* 0x008fea0003900000 */
[----:B------:R-:W3:Y:S02]  /*b660*/  @!P0 SYNCS.PHASECHK.TRANS64 P0, [R0+URZ+0x20], R3 ;  /* 0x00002003000085a7 */ /* 0x000ee400080010ff */
[----:B---3--:R-:W-:Y:S05]  /*b670*/  @!P0 BRA `(.L_x_188) ;  /* 0xfffffffc00f08947 */ /* 0x008fea000383ffff */
[----:B------:R-:W-:Y:S05]  /*b680*/  BRA `(.L_x_26) ;  /* 0xffffff6400847947 */ /* 0x000fea000383ffff */
.L_x_34:
[----:B--2---:R-:W-:-:S07]  /*b690*/  MOV R0, UR7 ;  /* 0x0000000700007c02 */ /* 0x004fce0008000f00 */
.L_x_189:
[----:B-1----:R1:W2:Y:S02]  /*b6a0*/  SYNCS.PHASECHK.TRANS64.TRYWAIT P0, [R0+URZ+0x20], R3 ;  /* 0x00002003000075a7 */ /* 0x0022a400080011ff */
[----:B--2---:R-:W-:Y:S05]  /*b6b0*/  @!P0 NANOSLEEP.SYNCS 0x989680 ;  /* 0x009896800000895d */ /* 0x004fea0003900000 */
[----:B------:R-:W2:Y:S02]  /*b6c0*/  @!P0 SYNCS.PHASECHK.TRANS64 P0, [R0+URZ+0x20], R3 ;  /* 0x00002003000085a7 */ /* 0x000ea400080010ff */
[----:B--2---:R-:W-:Y:S05]  /*b6d0*/  @!P0 BRA `(.L_x_189) ;  /* 0xfffffffc00f08947 */ /* 0x004fea000383ffff */
[----:B------:R-:W-:Y:S05]  /*b6e0*/  BRA `(.L_x_33) ;  /* 0xffffff6800787947 */ /* 0x000fea000383ffff */
.L_x_41:
[----:B-1----:R1:W2:Y:S02]  /*b6f0*/  SYNCS.PHASECHK.TRANS64.TRYWAIT P0, [R3+URZ+0x90], R0 ;  /* 0x00009000030075a7 */ /* 0x0022a400080011ff */
[----:B--2---:R-:W-:Y:S05]  /*b700*/  @!P0 NANOSLEEP.SYNCS 0x989680 ;  /* 0x009896800000895d */ /* 0x004fea0003900000 */
[----:B------:R-:W2:Y:S02]  /*b710*/  @!P0 SYNCS.PHASECHK.TRANS64 P0, [R3+URZ+0x90], R0 ;  /* 0x00009000030085a7 */ /* 0x000ea400080010ff */
[----:B--2---:R-:W-:Y:S05]  /*b720*/  @!P0 BRA `(.L_x_41) ;  /* 0xfffffffc00f08947 */ /* 0x004fea000383ffff */
[----:B------:R-:W-:Y:S05]  /*b730*/  BRA `(.L_x_190) ;  /* 0xffffff6c00607947 */ /* 0x000fea000383ffff */
.L_x_45:
[----:B------:R-:W-:-:S07]  /*b740*/  MOV R0, UR4 ;  /* 0x0000000400007c02 */ /* 0x000fce0008000f00 */
.L_x_191:
[----:B-1----:R1:W2:Y:S02]  /*b750*/  SYNCS.PHASECHK.TRANS64.TRYWAIT P0, [R0+URZ], R2 ;  /* 0x00000002000075a7 */ /* 0x0022a400080011ff */
[----:B--2---:R-:W-:Y:S05]  /*b760*/  @!P0 NANOSLEEP.SYNCS 0x989680 ;  /* 0x009896800000895d */ /* 0x004fea0003900000 */
[----:B------:R-:W2:Y:S02]  /*b770*/  @!P0 SYNCS.PHASECHK.TRANS64 P0, [R0+URZ], R2 ;  /* 0x00000002000085a7 */ /* 0x000ea400080010ff */
[----:B--2---:R-:W-:Y:S05]  /*b780*/  @!P0 BRA `(.L_x_191) ;  /* 0xfffffffc00f08947 */ /* 0x004fea000383ffff */
[----:B------:R-:W-:Y:S05]  /*b790*/  BRA `(.L_x_192) ;  /* 0xffffff74000c7947 */ /* 0x000fea000383ffff */
.L_x_46:
[----:B------:R-:W-:-:S07]  /*b7a0*/  MOV R0, UR5 ;  /* 0x0000000500007c02 */ /* 0x000fce0008000f00 */
.L_x_193:
[----:B-1----:R1:W2:Y:S02]  /*b7b0*/  SYNCS.PHASECHK.TRANS64.TRYWAIT P0, [R0+URZ], R3 ;  /* 0x00000003000075a7 */ /* 0x0022a400080011ff */
[----:B--2---:R-:W-:Y:S05]  /*b7c0*/  @!P0 NANOSLEEP.SYNCS 0x989680 ;  /* 0x009896800000895d */ /* 0x004fea0003900000 */
[----:B------:R-:W2:Y:S02]  /*b7d0*/  @!P0 SYNCS.PHASECHK.TRANS64 P0, [R0+URZ], R3 ;  /* 0x00000003000085a7 */ /* 0x000ea400080010ff */
[----:B--2---:R-:W-:Y:S05]  /*b7e0*/  @!P0 BRA `(.L_x_193) ;  /* 0xfffffffc00f08947 */ /* 0x004fea000383ffff */
[----:B------:R-:W-:Y:S05]  /*b7f0*/  BRA `(.L_x_194) ;  /* 0xffffff7400187947 */ /* 0x000fea000383ffff */
.L_x_47:
[----:B------:R-:W-:-:S07]  /*b800*/  MOV R0, UR5 ;  /* 0x0000000500007c02 */ /* 0x000fce0008000f00 */
.L_x_195:
[----:B-1----:R1:W2:Y:S02]  /*b810*/  SYNCS.PHASECHK.TRANS64.TRYWAIT P0, [R0+URZ], R3 ;  /* 0x00000003000075a7 */ /* 0x0022a400080011ff */
[----:B--2---:R-:W-:Y:S05]  /*b820*/  @!P0 NANOSLEEP.SYNCS 0x989680 ;  /* 0x009896800000895d */ /* 0x004fea0003900000 */
[----:B------:R-:W2:Y:S02]  /*b830*/  @!P0 SYNCS.PHASECHK.TRANS64 P0, [R0+URZ], R3 ;  /* 0x00000003000085a7 */ /* 0x000ea400080010ff */
[----:B--2---:R-:W-:Y:S05]  /*b840*/  @!P0 BRA `(.L_x_195) ;  /* 0xfffffffc00f08947 */ /* 0x004fea000383ffff */
[----:B------:R-:W-:Y:S05]  /*b850*/  BRA `(.L_x_196) ;  /* 0xffffff7400247947 */ /* 0x000fea000383ffff */
.L_x_50:
[----:B--2---:R2:W3:Y:S02]  /*b860*/  SYNCS.PHASECHK.TRANS64.TRYWAIT P0, [R0+URZ+0xf0], R4 ;  /* 0x0000f004000075a7 */ /* 0x0044e400080011ff */
[----:B---3--:R-:W-:Y:S05]  /*b870*/  @!P0 NANOSLEEP.SYNCS 0x989680 ;  /* 0x009896800000895d */ /* 0x008fea0003900000 */
[----:B------:R-:W3:Y:S02]  /*b880*/  @!P0 SYNCS.PHASECHK.TRANS64 P0, [R0+URZ+0xf0], R4 ;  /* 0x0000f004000085a7 */ /* 0x000ee400080010ff */
[----:B---3--:R-:W-:Y:S05]  /*b890*/  @!P0 BRA `(.L_x_50) ;  /* 0xfffffffc00f08947 */ /* 0x008fea000383ffff */
[----:B------:R-:W-:Y:S05]  /*b8a0*/  BRA `(.L_x_197) ;  /* 0xffffff7400807947 */ /* 0x000fea000383ffff */
.L_x_51:
[----:B------:R-:W-:-:S07]  /*b8b0*/  MOV R0, UR4 ;  /* 0x0000000400007c02 */ /* 0x000fce0008000f00 */
.L_x_198:
[----:B--2---:R2:W3:Y:S02]  /*b8c0*/  SYNCS.PHASECHK.TRANS64.TRYWAIT P0, [R0+URZ+0xa0], R5 ;  /* 0x0000a005000075a7 */ /* 0x0044e400080011ff */
[----:B---3--:R-:W-:Y:S05]  /*b8d0*/  @!P0 NANOSLEEP.SYNCS 0x989680 ;  /* 0x009896800000895d */ /* 0x008fea0003900000 */
[----:B------:R-:W3:Y:S02]  /*b8e0*/  @!P0 SYNCS.PHASECHK.TRANS64 P0, [R0+URZ+0xa0], R5 ;  /* 0x0000a005000085a7 */ /* 0x000ee400080010ff */
[----:B---3--:R-:W-:Y:S05]  /*b8f0*/  @!P0 BRA `(.L_x_198) ;  /* 0xfffffffc00f08947 */ /* 0x008fea000383ffff */
[----:B------:R-:W-:Y:S05]  /*b900*/  BRA `(.L_x_199) ;  /* 0xffffff7400907947 */ /* 0x000fea000383ffff */
.L_x_52:
[----:B--2---:R2:W3:Y:S02]  /*b910*/  SYNCS.PHASECHK.TRANS64.TRYWAIT P1, [R0+URZ+0x90], R4 ;  /* 0x00009004000075a7 */ /* 0x0044e400080211ff */
[----:B---3--:R-:W-:Y:S05]  /*b920*/  @!P1 NANOSLEEP.SYNCS 0x989680 ;  /* 0x009896800000995d */ /* 0x008fea0003900000 */
[----:B------:R-:W3:Y:S02]  /*b930*/  @!P1 SYNCS.PHASECHK.TRANS64 P1, [R0+URZ+0x90], R4 ;  /* 0x00009004000095a7 */ /* 0x000ee400080210ff */
[----:B---3--:R-:W-:Y:S05]  /*b940*/  @!P1 BRA `(.L_x_52) ;  /* 0xfffffffc00f09947 */ /* 0x008fea000383ffff */
[----:B------:R-:W-:Y:S05]  /*b950*/  BRA `(.L_x_200) ;  /* 0xffffff7400c07947 */ /* 0x000fea000383ffff */
.L_x_55:
[----:B------:R-:W-:-:S07]  /*b960*/  MOV R0, UR4 ;  /* 0x0000000400007c02 */ /* 0x000fce0008000f00 */
.L_x_201:
[----:B--2---:R2:W3:Y:S02]  /*b970*/  SYNCS.PHASECHK.TRANS64.TRYWAIT P0, [R0+URZ+0xa0], R2 ;  /* 0x0000a002000075a7 */ /* 0x0044e400080011ff */
[----:B---3--:R-:W-:Y:S05]  /*b980*/  @!P0 NANOSLEEP.SYNCS 0x989680 ;  /* 0x009896800000895d */ /* 0x008fea0003900000 */
[----:B------:R-:W3:Y:S02]  /*b990*/  @!P0 SYNCS.PHASECHK.TRANS64 P0, [R0+URZ+0xa0], R2 ;  /* 0x0000a002000085a7 */ /* 0x000ee400080010ff */
[----:B---3--:R-:W-:Y:S05]  /*b9a0*/  @!P0 BRA `(.L_x_201) ;  /* 0xfffffffc00f08947 */ /* 0x008fea000383ffff */
[----:B------:R-:W-:Y:S05]  /*b9b0*/  BRA `(.L_x_54) ;  /* 0xffffff7800147947 */ /* 0x000fea000383ffff */
.L_x_64:
[----:B--2---:R-:W-:-:S04]  /*b9c0*/  MOV R5, UR5 ;  /* 0x0000000500057c02 */ /* 0x004fc80008000f00 */
[----:B------:R2:W3:Y:S03]  /*b9d0*/  SYNCS.PHASECHK.TRANS64.TRYWAIT P0, [R5+URZ+0x8], R6 ;  /* 0x00000806050075a7 */ /* 0x0004e600080011ff */
[----:B---3--:R-:W-:Y:S05]  /*b9e0*/  @!P0 NANOSLEEP.SYNCS 0x989680 ;  /* 0x009896800000895d */ /* 0x008fea0003900000 */
[----:B------:R-:W3:Y:S02]  /*b9f0*/  @!P0 SYNCS.PHASECHK.TRANS64 P0, [R5+URZ+0x8], R6 ;  /* 0x00000806050085a7 */ /* 0x000ee400080010ff */
[----:B---3--:R-:W-:Y:S05]  /*ba00*/  @!P0 BRA `(.L_x_64) ;  /* 0xfffffffc00ec8947 */ /* 0x008fea000383ffff */
[----:B------:R-:W-:Y:S05]  /*ba10*/  BRA `(.L_x_63) ;  /* 0xffffff7800c87947 */ /* 0x000fea000383ffff */
.L_x_66:
[----:B------:R-:W-:Y:S01]  /*ba20*/  BSSY B0, `(.L_x_202) ;  /* 0x0000006000007945 */ /* 0x000fe20003800000 */
[----:B------:R-:W-:-:S07]  /*ba30*/  MOV R15, 0xffffffff ;  /* 0xffffffff000f7802 */ /* 0x000fce0000000f00 */
[----:B-12--5:R-:W-:Y:S05]  /*ba40*/  WARPSYNC.COLLECTIVE R15, `(.L_x_203) ;  /* 0x000000000f0c7348 */ /* 0x026fea0003c00000 */
[----:B------:R-:W-:Y:S02]  /*ba50*/  ELECT P6, UR79, PT ;  /* 0x00000000004f782f */ /* 0x000fe400038c0000 */
[----:B------:R-:W-:Y:S01]  /*ba60*/  MOV R14, UR79 ;  /* 0x0000004f000e7c02 */ /* 0x000fe20008000f00 */
[----:B-12--5:R-:W-:Y:S10]  /*ba70*/  ENDCOLLECTIVE ;  /* 0x000000000000791b */ /* 0x026ff40003800000 */
.L_x_203:
[----:B------:R-:W-:Y:S05]  /*ba80*/  BSYNC B0 ;  /* 0x0000000000007941 */ /* 0x000fea0003800000 */
.L_x_202:
[----:B------:R-:W-:Y:S01]  /*ba90*/  PLOP3.LUT P0, PT, P6, PT, PT, 0x80, 0x8 ;  /* 0x000000000008781c */ /* 0x000fe2000370f070 */
[----:B------:R-:W-:-:S12]  /*baa0*/  BRA `(.L_x_204) ;  /* 0xffffff7800f47947 */ /* 0x000fd8000383ffff */
.L_x_68:
[----:B--2---:R-:W-:-:S04]  /*bab0*/  MOV R3, UR5 ;  /* 0x0000000500037c02 */ /* 0x004fc80008000f00 */
[----:B------:R2:W3:Y:S03]  /*bac0*/  SYNCS.PHASECHK.TRANS64.TRYWAIT P0, [R3+URZ+0x8], R4 ;  /* 0x00000804030075a7 */ /* 0x0004e600080011ff */
[----:B---3--:R-:W-:Y:S05]  /*bad0*/  @!P0 NANOSLEEP.SYNCS 0x989680 ;  /* 0x009896800000895d */ /* 0x008fea0003900000 */
[----:B------:R-:W3:Y:S02]  /*bae0*/  @!P0 SYNCS.PHASECHK.TRANS64 P0, [R3+URZ+0x8], R4 ;  /* 0x00000804030085a7 */ /* 0x000ee400080010ff */
[----:B---3--:R-:W-:Y:S05]  /*baf0*/  @!P0 BRA `(.L_x_68) ;  /* 0xfffffffc00ec8947 */ /* 0x008fea000383ffff */
[----:B------:R-:W-:Y:S05]  /*bb00*/  BRA `(.L_x_67) ;  /* 0xffffff7800f87947 */ /* 0x000fea000383ffff */
.L_x_69:
[----:B-1----:R1:W2:Y:S02]  /*bb10*/  SYNCS.PHASECHK.TRANS64.TRYWAIT P0, [R0+URZ+0x90], R4 ;  /* 0x00009004000075a7 */ /* 0x0022a400080011ff */
[----:B--2---:R-:W-:Y:S05]  /*bb20*/  @!P0 NANOSLEEP.SYNCS 0x989680 ;  /* 0x009896800000895d */ /* 0x004fea0003900000 */
[----:B------:R-:W2:Y:S02]  /*bb30*/  @!P0 SYNCS.PHASECHK.TRANS64 P0, [R0+URZ+0x90], R4 ;  /* 0x00009004000085a7 */ /* 0x000ea400080010ff */
[----:B--2---:R-:W-:Y:S05]  /*bb40*/  @!P0 BRA `(.L_x_69) ;  /* 0xfffffffc00f08947 */ /* 0x004fea000383ffff */
[----:B------:R-:W-:Y:S05]  /*bb50*/  BRA `(.L_x_205) ;  /* 0xffffff8000047947 */ /* 0x000fea000383ffff */
.L_x_71:
[----:B------:R-:W-:-:S07]  /*bb60*/  MOV R0, UR46 ;  /* 0x0000002e00007c02 */ /* 0x000fce0008000f00 */
.L_x_206:
[----:B-1----:R1:W2:Y:S02]  /*bb70*/  SYNCS.PHASECHK.TRANS64.TRYWAIT P0, [R0+URZ+0xd0], R4 ;  /* 0x0000d004000075a7 */ /* 0x0022a400080011ff */
[----:B--2---:R-:W-:Y:S05]  /*bb80*/  @!P0 NANOSLEEP.SYNCS 0x989680 ;  /* 0x009896800000895d */ /* 0x004fea0003900000 */
[----:B------:R-:W2:Y:S02]  /*bb90*/  @!P0 SYNCS.PHASECHK.TRANS64 P0, [R0+URZ+0xd0], R4 ;  /* 0x0000d004000085a7 */ /* 0x000ea400080010ff */
[----:B--2---:R-:W-:Y:S05]  /*bba0*/  @!P0 BRA `(.L_x_206) ;  /* 0xfffffffc00f08947 */ /* 0x004fea000383ffff */
[----:B------:R-:W-:Y:S05]  /*bbb0*/  BRA `(.L_x_207) ;  /* 0xffffff8000507947 */ /* 0x000fea000383ffff */
.L_x_74:
[----:B------:R-:W-:Y:S07]  /*bbc0*/  MOV R0, UR7 ;  /* 0x0000000700007c02 */ /* 0x000fee0008000f00 */
.L_x_208:
[----:B-1----:R1:W2:Y:S02]  /*bbd0*/  SYNCS.PHASECHK.TRANS64.TRYWAIT P0, [R0+URZ], R4 ;  /* 0x00000004000075a7 */ /* 0x0022a400080011ff */
[----:B--2---:R-:W-:Y:S05]  /*bbe0*/  @!P0 NANOSLEEP.SYNCS 0x989680 ;  /* 0x009896800000895d */ /* 0x004fea0003900000 */
[----:B------:R-:W2:Y:S02]  /*bbf0*/  @!P0 SYNCS.PHASECHK.TRANS64 P0, [R0+URZ], R4 ;  /* 0x00000004000085a7 */ /* 0x000ea400080010ff */
[----:B--2---:R-:W-:Y:S05]  /*bc00*/  @!P0 BRA `(.L_x_208) ;  /* 0xfffffffc00f08947 */ /* 0x004fea000383ffff */
[----:B------:R-:W-:Y:S05]  /*bc10*/  BRA `(.L_x_73) ;  /* 0xffffff8000647947 */ /* 0x000fea000383ffff */
.L_x_78:
[----:B-1----:R-:W-:-:S07]  /*bc20*/  MOV R0, UR4 ;  /* 0x0000000400007c02 */ /* 0x002fce0008000f00 */
.L_x_209:
[----:B-1----:R1:W2:Y:S02]  /*bc30*/  SYNCS.PHASECHK.TRANS64.TRYWAIT P0, [R0+URZ], R2 ;  /* 0x00000002000075a7 */ /* 0x0022a400080011ff */
[----:B--2---:R-:W-:Y:S05]  /*bc40*/  @!P0 NANOSLEEP.SYNCS 0x989680 ;  /* 0x009896800000895d */ /* 0x004fea0003900000 */
[----:B------:R-:W2:Y:S02]  /*bc50*/  @!P0 SYNCS.PHASECHK.TRANS64 P0, [R0+URZ], R2 ;  /* 0x00000002000085a7 */ /* 0x000ea400080010ff */
[----:B--2---:R-:W-:Y:S05]  /*bc60*/  @!P0 BRA `(.L_x_209) ;  /* 0xfffffffc00f08947 */ /* 0x004fea000383ffff */
[----:B------:R-:W-:Y:S05]  /*bc70*/  BRA `(.L_x_210) ;  /* 0xffffff8400a87947 */ /* 0x000fea000383ffff */
.L_x_79:
[----:B------:R-:W-:-:S07]  /*bc80*/  MOV R0, UR5 ;  /* 0x0000000500007c02 */ /* 0x000fce0008000f00 */
.L_x_211:
[----:B-1----:R1:W2:Y:S02]  /*bc90*/  SYNCS.PHASECHK.TRANS64.TRYWAIT P0, [R0+URZ], R3 ;  /* 0x00000003000075a7 */ /* 0x0022a400080011ff */
[----:B--2---:R-:W-:Y:S05]  /*bca0*/  @!P0 NANOSLEEP.SYNCS 0x989680 ;  /* 0x009896800000895d */ /* 0x004fea0003900000 */
[----:B------:R-:W2:Y:S02]  /*bcb0*/  @!P0 SYNCS.PHASECHK.TRANS64 P0, [R0+URZ], R3 ;  /* 0x00000003000085a7 */ /* 0x000ea400080010ff */
[----:B--2---:R-:W-:Y:S05]  /*bcc0*/  @!P0 BRA `(.L_x_211) ;  /* 0xfffffffc00f08947 */ /* 0x004fea000383ffff */
[----:B------:R-:W-:Y:S05]  /*bcd0*/  BRA `(.L_x_212) ;  /* 0xffffff8400b47947 */ /* 0x000fea000383ffff */
.L_x_80:
[----:B------:R-:W-:-:S07]  /*bce0*/  MOV R0, UR5 ;  /* 0x0000000500007c02 */ /* 0x000fce0008000f00 */
.L_x_213:
[----:B-1----:R1:W2:Y:S02]  /*bcf0*/  SYNCS.PHASECHK.TRANS64.TRYWAIT P0, [R0+URZ], R3 ;  /* 0x00000003000075a7 */ /* 0x0022a400080011ff */
[----:B--2---:R-:W-:Y:S05]  /*bd00*/  @!P0 NANOSLEEP.SYNCS 0x989680 ;  /* 0x009896800000895d */ /* 0x004fea0003900000 */
[----:B------:R-:W2:Y:S02]  /*bd10*/  @!P0 SYNCS.PHASECHK.TRANS64 P0, [R0+URZ], R3 ;  /* 0x00000003000085a7 */ /* 0x000ea400080010ff */
[----:B--2---:R-:W-:Y:S05]  /*bd20*/  @!P0 BRA `(.L_x_213) ;  /* 0xfffffffc00f08947 */ /* 0x004fea000383ffff */
[----:B------:R-:W-:Y:S05]  /*bd30*/  BRA `(.L_x_214) ;  /* 0xffffff8400c07947 */ /* 0x000fea000383ffff */
.L_x_83:
[----:B------:R-:W-:-:S07]  /*bd40*/  MOV R0, UR41 ;  /* 0x0000002900007c02 */ /* 0x000fce0008000f00 */
.L_x_215:
[----:B-1----:R1:W2:Y:S02]  /*bd50*/  SYNCS.PHASECHK.TRANS64.TRYWAIT P1, [R0+URZ+0x110], R2 ;  /* 0x00011002000075a7 */ /* 0x0022a400080211ff */
[----:B--2---:R-:W-:Y:S05]  /*bd60*/  @!P1 NANOSLEEP.SYNCS 0x989680 ;  /* 0x009896800000995d */ /* 0x004fea0003900000 */
[----:B------:R-:W2:Y:S02]  /*bd70*/  @!P1 SYNCS.PHASECHK.TRANS64 P1, [R0+URZ+0x110], R2 ;  /* 0x00011002000095a7 */ /* 0x000ea400080210ff */
[----:B--2---:R-:W-:Y:S05]  /*bd80*/  @!P1 BRA `(.L_x_215) ;  /* 0xfffffffc00f09947 */ /* 0x004fea000383ffff */
[----:B------:R-:W-:Y:S05]  /*bd90*/  BRA `(.L_x_216) ;  /* 0xffffff88000c7947 */ /* 0x000fea000383ffff */
.L_x_88:
[----:B--2---:R2:W3:Y:S02]  /*bda0*/  SYNCS.PHASECHK.TRANS64.TRYWAIT P0, [R8+URZ+0x90], R0 ;  /* 0x00009000080075a7 */ /* 0x0044e400080011ff */
[----:B---3--:R-:W-:Y:S05]  /*bdb0*/  @!P0 NANOSLEEP.SYNCS 0x989680 ;  /* 0x009896800000895d */ /* 0x008fea0003900000 */
[----:B------:R-:W3:Y:S02]  /*bdc0*/  @!P0 SYNCS.PHASECHK.TRANS64 P0, [R8+URZ+0x90], R0 ;  /* 0x00009000080085a7 */ /* 0x000ee400080010ff */
[----:B---3--:R-:W-:Y:S05]  /*bdd0*/  @!P0 BRA `(.L_x_88) ;  /* 0xfffffffc00f08947 */ /* 0x008fea000383ffff */
[----:B------:R-:W-:Y:S05]  /*bde0*/  BRA `(.L_x_217) ;  /* 0xffffff8c003c7947 */ /* 0x000fea000383ffff */
.L_x_91:
[----:B--2---:R-:W-:Y:S07]  /*bdf0*/  MOV R0, UR21 ;  /* 0x0000001500007c02 */ /* 0x004fee0008000f00 */
.L_x_218:
[----:B--2---:R2:W3:Y:S02]  /*be00*/  SYNCS.PHASECHK.TRANS64.TRYWAIT P1, [R0+URZ+0x88], R2 ;  /* 0x00008802000075a7 */ /* 0x0044e400080211ff */
[----:B---3--:R-:W-:Y:S05]  /*be10*/  @!P1 NANOSLEEP.SYNCS 0x989680 ;  /* 0x009896800000995d */ /* 0x008fea0003900000 */
[----:B------:R-:W3:Y:S02]  /*be20*/  @!P1 SYNCS.PHASECHK.TRANS64 P1, [R0+URZ+0x88], R2 ;  /* 0x00008802000095a7 */ /* 0x000ee400080210ff */
[----:B---3--:R-:W-:Y:S05]  /*be30*/  @!P1 BRA `(.L_x_218) ;  /* 0xfffffffc00f09947 */ /* 0x008fea000383ffff */
[----:B------:R-:W-:Y:S05]  /*be40*/  BRA `(.L_x_90) ;  /* 0xffffff9000bc7947 */ /* 0x000fea000383ffff */
.L_x_94:
[----:B--2---:R-:W-:Y:S07]  /*be50*/  MOV R0, UR21 ;  /* 0x0000001500007c02 */ /* 0x004fee0008000f00 */
.L_x_219:
[----:B--2---:R2:W3:Y:S02]  /*be60*/  SYNCS.PHASECHK.TRANS64.TRYWAIT P0, [R0+URZ+0x60], R5 ;  /* 0x00006005000075a7 */ /* 0x0044e400080011ff */
[----:B---3--:R-:W-:Y:S05]  /*be70*/  @!P0 NANOSLEEP.SYNCS 0x989680 ;  /* 0x009896800000895d */ /* 0x008fea0003900000 */
[----:B------:R-:W3:Y:S02]  /*be80*/  @!P0 SYNCS.PHASECHK.TRANS64 P0, [R0+URZ+0x60], R5 ;  /* 0x00006005000085a7 */ /* 0x000ee400080010ff */
[----:B---3--:R-:W-:Y:S05]  /*be90*/  @!P0 BRA `(.L_x_219) ;  /* 0xfffffffc00f08947 */ /* 0x008fea000383ffff */
[----:B------:R-:W-:Y:S05]  /*bea0*/  BRA `(.L_x_220) ;  /* 0xffffff9400147947 */ /* 0x000fea000383ffff */
.L_x_95:
[----:B------:R-:W-:Y:S07]  /*beb0*/  MOV R0, UR21 ;  /* 0x0000001500007c02 */ /* 0x000fee0008000f00 */
.L_x_221:
[----:B--2---:R2:W3:Y:S02]  /*bec0*/  SYNCS.PHASECHK.TRANS64.TRYWAIT P0, [R0+URZ+0x68], R5 ;  /* 0x00006805000075a7 */ /* 0x0044e400080011ff */
[----:B---3--:R-:W-:Y:S05]  /*bed0*/  @!P0 NANOSLEEP.SYNCS 0x989680 ;  /* 0x009896800000895d */ /* 0x008fea0003900000 */
[----:B------:R-:W3:Y:S02]  /*bee0*/  @!P0 SYNCS.PHASECHK.TRANS64 P0, [R0+URZ+0x68], R5 ;  /* 0x00006805000085a7 */ /* 0x000ee400080010ff */
[----:B---3--:R-:W-:Y:S05]  /*bef0*/  @!P0 BRA `(.L_x_221) ;  /* 0xfffffffc00f08947 */ /* 0x008fea000383ffff */
[----:B------:R-:W-:Y:S05]  /*bf00*/  BRA `(.L_x_222) ;  /* 0xffffff9400707947 */ /* 0x000fea000383ffff */
.L_x_96:
[----:B------:R-:W-:Y:S07]  /*bf10*/  MOV R0, UR21 ;  /* 0x0000001500007c02 */ /* 0x000fee0008000f00 */
.L_x_223:
[----:B--2---:R2:W3:Y:S02]  /*bf20*/  SYNCS.PHASECHK.TRANS64.TRYWAIT P0, [R0+URZ+0x70], R5 ;  /* 0x00007005000075a7 */ /* 0x0044e400080011ff */
[----:B---3--:R-:W-:Y:S05]  /*bf30*/  @!P0 NANOSLEEP.SYNCS 0x989680 ;  /* 0x009896800000895d */ /* 0x008fea0003900000 */
[----:B------:R-:W3:Y:S02]  /*bf40*/  @!P0 SYNCS.PHASECHK.TRANS64 P0, [R0+URZ+0x70], R5 ;  /* 0x00007005000085a7 */ /* 0x000ee400080010ff */
[----:B---3--:R-:W-:Y:S05]  /*bf50*/  @!P0 BRA `(.L_x_223) ;  /* 0xfffffffc00f08947 */ /* 0x008fea000383ffff */
[----:B------:R-:W-:Y:S05]  /*bf60*/  BRA `(.L_x_224) ;  /* 0xffffff9400d47947 */ /* 0x000fea000383ffff */
.L_x_97:
[----:B------:R-:W-:Y:S07]  /*bf70*/  MOV R0, UR21 ;  /* 0x0000001500007c02 */ /* 0x000fee0008000f00 */
.L_x_225:
[----:B--2---:R2:W3:Y:S02]  /*bf80*/  SYNCS.PHASECHK.TRANS64.TRYWAIT P0, [R0+URZ+0x78], R5 ;  /* 0x00007805000075a7 */ /* 0x0044e400080011ff */
[----:B---3--:R-:W-:Y:S05]  /*bf90*/  @!P0 NANOSLEEP.SYNCS 0x989680 ;  /* 0x009896800000895d */ /* 0x008fea0003900000 */
[----:B------:R-:W3:Y:S02]  /*bfa0*/  @!P0 SYNCS.PHASECHK.TRANS64 P0, [R0+URZ+0x78], R5 ;  /* 0x00007805000085a7 */ /* 0x000ee400080010ff */
[----:B---3--:R-:W-:Y:S05]  /*bfb0*/  @!P0 BRA `(.L_x_225) ;  /* 0xfffffffc00f08947 */ /* 0x008fea000383ffff */
[----:B------:R-:W-:Y:S05]  /*bfc0*/  BRA `(.L_x_226) ;  /* 0xffffff9800347947 */ /* 0x000fea000383ffff */
.L_x_98:
[----:B------:R-:W-:Y:S07]  /*bfd0*/  MOV R0, UR21 ;  /* 0x0000001500007c02 */ /* 0x000fee0008000f00 */
.L_x_227:
[----:B--2---:R2:W3:Y:S02]  /*bfe0*/  SYNCS.PHASECHK.TRANS64.TRYWAIT P0, [R0+URZ+0x60], R4 ;  /* 0x00006004000075a7 */ /* 0x0044e400080011ff */
[----:B---3--:R-:W-:Y:S05]  /*bff0*/  @!P0 NANOSLEEP.SYNCS 0x989680 ;  /* 0x009896800000895d */ /* 0x008fea0003900000 */
[----:B------:R-:W3:Y:S02]  /*c000*/  @!P0 SYNCS.PHASECHK.TRANS64 P0, [R0+URZ+0x60], R4 ;  /* 0x00006004000085a7 */ /* 0x000ee400080010ff */
[----:B---3--:R-:W-:Y:S05]  /*c010*/  @!P0 BRA `(.L_x_227) ;  /* 0xfffffffc00f08947 */ /* 0x008fea000383ffff */
[----:B------:R-:W-:Y:S05]  /*c020*/  BRA `(.L_x_228) ;  /* 0xffffff98009c7947 */ /* 0x000fea000383ffff */
.L_x_99:
[----:B------:R-:W-:Y:S07]  /*c030*/  MOV R0, UR21 ;  /* 0x0000001500007c02 */ /* 0x000fee0008000f00 */
.L_x_229:
[----:B--2---:R2:W3:Y:S02]  /*c040*/  SYNCS.PHASECHK.TRANS64.TRYWAIT P0, [R0+URZ+0x68], R4 ;  /* 0x00006804000075a7 */ /* 0x0044e400080011ff */
[----:B---3--:R-:W-:Y:S05]  /*c050*/  @!P0 NANOSLEEP.SYNCS 0x989680 ;  /* 0x009896800000895d */ /* 0x008fea0003900000 */
[----:B------:R-:W3:Y:S02]  /*c060*/  @!P0 SYNCS.PHASECHK.TRANS64 P0, [R0+URZ+0x68], R4 ;  /* 0x00006804000085a7 */ /* 0x000ee400080010ff */
[----:B---3--:R-:W-:Y:S05]  /*c070*/  @!P0 BRA `(.L_x_229) ;  /* 0xfffffffc00f08947 */ /* 0x008fea000383ffff */
[----:B------:R-:W-:Y:S05]  /*c080*/  BRA `(.L_x_230) ;  /* 0xffffff9c00007947 */ /* 0x000fea000383ffff */
.L_x_100:
[----:B------:R-:W-:Y:S07]  /*c090*/  MOV R0, UR21 ;  /* 0x0000001500007c02 */ /* 0x000fee0008000f00 */
.L_x_231:
[----:B--2---:R2:W3:Y:S02]  /*c0a0*/  SYNCS.PHASECHK.TRANS64.TRYWAIT P0, [R0+URZ+0x70], R4 ;  /* 0x00007004000075a7 */ /* 0x0044e400080011ff */
[----:B---3--:R-:W-:Y:S05]  /*c0b0*/  @!P0 NANOSLEEP.SYNCS 0x989680 ;  /* 0x009896800000895d */ /* 0x008fea0003900000 */
[----:B------:R-:W3:Y:S02]  /*c0c0*/  @!P0 SYNCS.PHASECHK.TRANS64 P0, [R0+URZ+0x70], R4 ;  /* 0x00007004000085a7 */ /* 0x000ee400080010ff */
[----:B---3--:R-:W-:Y:S05]  /*c0d0*/  @!P0 BRA `(.L_x_231) ;  /* 0xfffffffc00f08947 */ /* 0x008fea000383ffff */
[----:B------:R-:W-:Y:S05]  /*c0e0*/  BRA `(.L_x_232) ;  /* 0xffffff9c00647947 */ /* 0x000fea000383ffff */
.L_x_101:
[----:B------:R-:W-:Y:S07]  /*c0f0*/  MOV R0, UR21 ;  /* 0x0000001500007c02 */ /* 0x000fee0008000f00 */
.L_x_233:
[----:B--2---:R2:W3:Y:S02]  /*c100*/  SYNCS.PHASECHK.TRANS64.TRYWAIT P0, [R0+URZ+0x78], R4 ;  /* 0x00007804000075a7 */ /* 0x0044e400080011ff */
[----:B---3--:R-:W-:Y:S05]  /*c110*/  @!P0 NANOSLEEP.SYNCS 0x989680 ;  /* 0x009896800000895d */ /* 0x008fea0003900000 */
[----:B------:R-:W3:Y:S02]  /*c120*/  @!P0 SYNCS.PHASECHK.TRANS64 P0, [R0+URZ+0x78], R4 ;  /* 0x00007804000085a7 */ /* 0x000ee400080010ff */
[----:B---3--:R-:W-:Y:S05]  /*c130*/  @!P0 BRA `(.L_x_233) ;  /* 0xfffffffc00f08947 */ /* 0x008fea000383ffff */
[----:B------:R-:W-:Y:S05]  /*c140*/  BRA `(.L_x_234) ;  /* 0xffffff9c00cc7947 */ /* 0x000fea000383ffff */
.L_x_103:
[----:B------:R-:W-:-:S07]  /*c150*/  MOV R0, UR21 ;  /* 0x0000001500007c02 */ /* 0x000fce0008000f00 */
.L_x_235:
[----:B---3--:R3:W4:Y:S02]  /*c160*/  SYNCS.PHASECHK.TRANS64.TRYWAIT P0, [R0+URZ+0x60], R5 ;  /* 0x00006005000075a7 */ /* 0x00872400080011ff */
[----:B----4-:R-:W-:Y:S05]  /*c170*/  @!P0 NANOSLEEP.SYNCS 0x989680 ;  /* 0x009896800000895d */ /* 0x010fea0003900000 */
[----:B------:R-:W4:Y:S02]  /*c180*/  @!P0 SYNCS.PHASECHK.TRANS64 P0, [R0+URZ+0x60], R5 ;  /* 0x00006005000085a7 */ /* 0x000f2400080010ff */
[----:B----4-:R-:W-:Y:S05]  /*c190*/  @!P0 BRA `(.L_x_235) ;  /* 0xfffffffc00f08947 */ /* 0x010fea000383ffff */
[----:B------:R-:W-:Y:S05]  /*c1a0*/  BRA `(.L_x_236) ;  /* 0xffffffa000547947 */ /* 0x000fea000383ffff */
.L_x_104:
[----:B---3--:R-:W-:-:S07]  /*c1b0*/  MOV R0, UR21 ;  /* 0x0000001500007c02 */ /* 0x008fce0008000f00 */
.L_x_237:
[----:B---3--:R3:W4:Y:S02]  /*c1c0*/  SYNCS.PHASECHK.TRANS64.TRYWAIT P0, [R0+URZ+0x68], R5 ;  /* 0x00006805000075a7 */ /* 0x00872400080011ff */
[----:B----4-:R-:W-:Y:S05]  /*c1d0*/  @!P0 NANOSLEEP.SYNCS 0x989680 ;  /* 0x009896800000895d */ /* 0x010fea0003900000 */
[----:B------:R-:W4:Y:S02]  /*c1e0*/  @!P0 SYNCS.PHASECHK.TRANS64 P0, [R0+URZ+0x68], R5 ;  /* 0x00006805000085a7 */ /* 0x000f2400080010ff */
[----:B----4-:R-:W-:Y:S05]  /*c1f0*/  @!P0 BRA `(.L_x_237) ;  /* 0xfffffffc00f08947 */ /* 0x010fea000383ffff */
[----:B------:R-:W-:Y:S05]  /*c200*/  BRA `(.L_x_238) ;  /* 0xffffffa000447947 */ /* 0x000fea000383ffff */
.L_x_105:
[----:B------:R-:W-:-:S07]  /*c210*/  MOV R2, UR21 ;  /* 0x0000001500027c02 */ /* 0x000fce0008000f00 */
.L_x_239:
[----:B---3--:R3:W4:Y:S02]  /*c220*/  SYNCS.PHASECHK.TRANS64.TRYWAIT P0, [R2+URZ+0x70], R5 ;  /* 0x00007005020075a7 */ /* 0x00872400080011ff */
[----:B----4-:R-:W-:Y:S05]  /*c230*/  @!P0 NANOSLEEP.SYNCS 0x989680 ;  /* 0x009896800000895d */ /* 0x010fea0003900000 */
[----:B------:R-:W4:Y:S02]  /*c240*/  @!P0 SYNCS.PHASECHK.TRANS64 P0, [R2+URZ+0x70], R5 ;  /* 0x00007005020085a7 */ /* 0x000f2400080010ff */
[----:B----4-:R-:W-:Y:S05]  /*c250*/  @!P0 BRA `(.L_x_239) ;  /* 0xfffffffc00f08947 */ /* 0x010fea000383ffff */
[----:B------:R-:W-:Y:S05]  /*c260*/  BRA `(.L_x_240) ;  /* 0xffffffa000387947 */ /* 0x000fea000383ffff */
.L_x_107:
[----:B-1----:R1:W2:Y:S02]  /*c270*/  SYNCS.PHASECHK.TRANS64.TRYWAIT P0, [R0+URZ+0x90], R2 ;  /* 0x00009002000075a7 */ /* 0x0022a400080011ff */
[----:B--2---:R-:W-:Y:S05]  /*c280*/  @!P0 NANOSLEEP.SYNCS 0x989680 ;  /* 0x009896800000895d */ /* 0x004fea0003900000 */
[----:B------:R-:W2:Y:S02]  /*c290*/  @!P0 SYNCS.PHASECHK.TRANS64 P0, [R0+URZ+0x90], R2 ;  /* 0x00009002000085a7 */ /* 0x000ea400080010ff */
[----:B--2---:R-:W-:Y:S05]  /*c2a0*/  @!P0 BRA `(.L_x_107) ;  /* 0xfffffffc00f08947 */ /* 0x004fea000383ffff */
[----:B------:R-:W-:Y:S05]  /*c2b0*/  BRA `(.L_x_241) ;  /* 0xffffffa4000c7947 */ /* 0x000fea000383ffff */
.L_x_118:
[----:B-1----:R-:W-:Y:S04]  /*c2c0*/  MOV R2, UR43 ;  /* 0x0000002b00027c02 */ /* 0x002fe80008000f00 */
[----:B------:R1:W3:Y:S03]  /*c2d0*/  SYNCS.PHASECHK.TRANS64.TRYWAIT P1, [R2+URZ+0x40], R3 ;  /* 0x00004003020075a7 */ /* 0x0002e600080211ff */
[----:B---3--:R-:W-:Y:S05]  /*c2e0*/  @!P1 NANOSLEEP.SYNCS 0x989680 ;  /* 0x009896800000995d */ /* 0x008fea0003900000 */
[----:B------:R-:W3:Y:S02]  /*c2f0*/  @!P1 SYNCS.PHASECHK.TRANS64 P1, [R2+URZ+0x40], R3 ;  /* 0x00004003020095a7 */ /* 0x000ee400080210ff */
[----:B---3--:R-:W-:Y:S05]  /*c300*/  @!P1 BRA `(.L_x_118) ;  /* 0xfffffffc00ec9947 */ /* 0x008fea000383ffff */
[----:B------:R-:W-:Y:S05]  /*c310*/  BRA `(.L_x_117) ;  /* 0xffffffb000807947 */ /* 0x000fea000383ffff */
.L_x_120:
[----:B-1----:R1:W4:Y:S02]  /*c320*/  SYNCS.PHASECHK.TRANS64.TRYWAIT P0, [R72+URZ+0xb0], R0 ;  /* 0x0000b000480075a7 */ /* 0x00232400080011ff */
[----:B----4-:R-:W-:Y:S05]  /*c330*/  @!P0 NANOSLEEP.SYNCS 0x989680 ;  /* 0x009896800000895d */ /* 0x010fea0003900000 */
[----:B------:R-:W4:Y:S02]  /*c340*/  @!P0 SYNCS.PHASECHK.TRANS64 P0, [R72+URZ+0xb0], R0 ;  /* 0x0000b000480085a7 */ /* 0x000f2400080010ff */
[----:B----4-:R-:W-:Y:S05]  /*c350*/  @!P0 BRA `(.L_x_120) ;  /* 0xfffffffc00f08947 */ /* 0x010fea000383ffff */
[----:B------:R-:W-:Y:S05]  /*c360*/  BRA `(.L_x_119) ;  /* 0xffffffb000a87947 */ /* 0x000fea000383ffff */
.L_x_129:
[----:B-1----:R1:W2:Y:S02]  /*c370*/  SYNCS.PHASECHK.TRANS64.TRYWAIT P0, [R2+URZ+0x40], R0 ;  /* 0x00004000020075a7 */ /* 0x0022a400080011ff */
[----:B--2---:R-:W-:Y:S05]  /*c380*/  @!P0 NANOSLEEP.SYNCS 0x989680 ;  /* 0x009896800000895d */ /* 0x004fea0003900000 */
[----:B------:R-:W2:Y:S02]  /*c390*/  @!P0 SYNCS.PHASECHK.TRANS64 P0, [R2+URZ+0x40], R0 ;  /* 0x00004000020085a7 */ /* 0x000ea400080010ff */
[----:B--2---:R-:W-:Y:S05]  /*c3a0*/  @!P0 BRA `(.L_x_129) ;  /* 0xfffffffc00f08947 */ /* 0x004fea000383ffff */
[----:B------:R-:W-:Y:S05]  /*c3b0*/  BRA `(.L_x_128) ;  /* 0xffffffb800547947 */ /* 0x000fea000383ffff */
.L_x_137:
[----:B-1----:R1:W2:Y:S02]  /*c3c0*/  SYNCS.PHASECHK.TRANS64.TRYWAIT P0, [R0+URZ+0x40], R6 ;  /* 0x00004006000075a7 */ /* 0x0022a400080011ff */
[----:B--2---:R-:W-:Y:S05]  /*c3d0*/  @!P0 NANOSLEEP.SYNCS 0x989680 ;  /* 0x009896800000895d */ /* 0x004fea0003900000 */
[----:B------:R-:W2:Y:S02]  /*c3e0*/  @!P0 SYNCS.PHASECHK.TRANS64 P0, [R0+URZ+0x40], R6 ;  /* 0x00004006000085a7 */ /* 0x000ea400080010ff */
[----:B--2---:R-:W-:Y:S05]  /*c3f0*/  @!P0 BRA `(.L_x_137) ;  /* 0xfffffffc00f08947 */ /* 0x004fea000383ffff */
[----:B------:R-:W-:Y:S05]  /*c400*/  BRA `(.L_x_136) ;  /* 0xffffffc000287947 */ /* 0x000fea000383ffff */
.L_x_145:
[----:B-1----:R1:W2:Y:S02]  /*c410*/  SYNCS.PHASECHK.TRANS64.TRYWAIT P0, [R0+URZ+0x40], R6 ;  /* 0x00004006000075a7 */ /* 0x0022a400080011ff */
[----:B--2---:R-:W-:Y:S05]  /*c420*/  @!P0 NANOSLEEP.SYNCS 0x989680 ;  /* 0x009896800000895d */ /* 0x004fea0003900000 */
[----:B------:R-:W2:Y:S02]  /*c430*/  @!P0 SYNCS.PHASECHK.TRANS64 P0, [R0+URZ+0x40], R6 ;  /* 0x00004006000085a7 */ /* 0x000ea400080010ff */
[----:B--2---:R-:W-:Y:S05]  /*c440*/  @!P0 BRA `(.L_x_145) ;  /* 0xfffffffc00f08947 */ /* 0x004fea000383ffff */
[----:B------:R-:W-:Y:S05]  /*c450*/  BRA `(.L_x_144) ;  /* 0xffffffc800007947 */ /* 0x000fea000383ffff */
.L_x_153:
[----:B-1----:R1:W2:Y:S02]  /*c460*/  SYNCS.PHASECHK.TRANS64.TRYWAIT P0, [R0+URZ+0x40], R6 ;  /* 0x00004006000075a7 */ /* 0x0022a400080011ff */
[----:B--2---:R-:W-:Y:S05]  /*c470*/  @!P0 NANOSLEEP.SYNCS 0x989680 ;  /* 0x009896800000895d */ /* 0x004fea0003900000 */
[----:B------:R-:W2:Y:S02]  /*c480*/  @!P0 SYNCS.PHASECHK.TRANS64 P0, [R0+URZ+0x40], R6 ;  /* 0x00004006000085a7 */ /* 0x000ea400080010ff */
[----:B--2---:R-:W-:Y:S05]  /*c490*/  @!P0 BRA `(.L_x_153) ;  /* 0xfffffffc00f08947 */ /* 0x004fea000383ffff */
[----:B------:R-:W-:Y:S05]  /*c4a0*/  BRA `(.L_x_152) ;  /* 0xffffffcc00e47947 */ /* 0x000fea000383ffff */
.L_x_161:
[----:B-1----:R1:W2:Y:S02]  /*c4b0*/  SYNCS.PHASECHK.TRANS64.TRYWAIT P0, [R0+URZ+0x40], R6 ;  /* 0x00004006000075a7 */ /* 0x0022a400080011ff */
[----:B--2---:R-:W-:Y:S05]  /*c4c0*/  @!P0 NANOSLEEP.SYNCS 0x989680 ;  /* 0x009896800000895d */ /* 0x004fea0003900000 */
[----:B------:R-:W2:Y:S02]  /*c4d0*/  @!P0 SYNCS.PHASECHK.TRANS64 P0, [R0+URZ+0x40], R6 ;  /* 0x00004006000085a7 */ /* 0x000ea400080010ff */
[----:B--2---:R-:W-:Y:S05]  /*c4e0*/  @!P0 BRA `(.L_x_161) ;  /* 0xfffffffc00f08947 */ /* 0x004fea000383ffff */
[----:B------:R-:W-:Y:S05]  /*c4f0*/  BRA `(.L_x_160) ;  /* 0xffffffd400d47947 */ /* 0x000fea000383ffff */
.L_x_169:
[----:B-1----:R1:W2:Y:S02]  /*c500*/  SYNCS.PHASECHK.TRANS64.TRYWAIT P0, [R0+URZ+0x40], R6 ;  /* 0x00004006000075a7 */ /* 0x0022a400080011ff */
[----:B--2---:R-:W-:Y:S05]  /*c510*/  @!P0 NANOSLEEP.SYNCS 0x989680 ;  /* 0x009896800000895d */ /* 0x004fea0003900000 */
[----:B------:R-:W2:Y:S02]  /*c520*/  @!P0 SYNCS.PHASECHK.TRANS64 P0, [R0+URZ+0x40], R6 ;  /* 0x00004006000085a7 */ /* 0x000ea400080010ff */
[----:B--2---:R-:W-:Y:S05]  /*c530*/  @!P0 BRA `(.L_x_169) ;  /* 0xfffffffc00f08947 */ /* 0x004fea000383ffff */
[----:B------:R-:W-:Y:S05]  /*c540*/  BRA `(.L_x_168) ;  /* 0xffffffdc00bc7947 */ /* 0x000fea000383ffff */
.L_x_177:
[----:B-1----:R1:W2:Y:S02]  /*c550*/  SYNCS.PHASECHK.TRANS64.TRYWAIT P0, [R0+URZ+0x40], R76 ;  /* 0x0000404c000075a7 */ /* 0x0022a400080011ff */
[----:B--2---:R-:W-:Y:S05]  /*c560*/  @!P0 NANOSLEEP.SYNCS 0x989680 ;  /* 0x009896800000895d */ /* 0x004fea0003900000 */
[----:B------:R-:W2:Y:S02]  /*c570*/  @!P0 SYNCS.PHASECHK.TRANS64 P0, [R0+URZ+0x40], R76 ;  /* 0x0000404c000085a7 */ /* 0x000ea400080010ff */
[----:B--2---:R-:W-:Y:S05]  /*c580*/  @!P0 BRA `(.L_x_177) ;  /* 0xfffffffc00f08947 */ /* 0x004fea000383ffff */
[----:B------:R-:W-:Y:S05]  /*c590*/  BRA `(.L_x_176) ;  /* 0xffffffe400a47947 */ /* 0x000fea000383ffff */
        .weak           $__internal_0_$__cuda_sm10x_tcgen05_guardrail_trap_col_being_dealloced_not_returned_by_alloc
        .type           $__internal_0_$__cuda_sm10x_tcgen05_guardrail_trap_col_being_dealloced_not_returned_by_alloc,@function
        .size           $__internal_0_$__cuda_sm10x_tcgen05_guardrail_trap_col_being_dealloced_not_returned_by_alloc,($__internal_1_$__cuda_sm10x_tcgen05_guardrail_trap_phase_invalid_during_alloc - $__internal_0_$__cuda_sm10x_tcgen05_guardrail_trap_col_being_dealloced_not_returned_by_alloc)
$__internal_0_$__cuda_sm10x_tcgen05_guardrail_trap_col_being_dealloced_not_returned_by_alloc:
[----:B------:R-:W-:Y:S05]  /*c5a0*/  BPT.TRAP 0x1 ;  /* 0x000000040000795c */ /* 0x000fea0000300000 */
[----:B------:R-:W-:-:S04]  /*c5b0*/  HFMA2 R3, -RZ, RZ, 0, 0 ;  /* 0x00000000ff037431 */ /* 0x000fc800000001ff */
[----:B------:R-:W-:Y:S05]  /*c5c0*/  RET.REL.NODEC R2 `(_ZN7cutlass13device_kernelINS_4gemm6kernel13GemmUniversalIN4cute5tupleIJiiiiEEENS1_10collective13CollectiveMmaINS1_35MainloopSm100TmaUmmaWarpSpecializedILi4ELi2ELi4ENS5_IJNS4_1CILi8EEENSA_ILi1EEESC_EEEEENS5_IJNSA_ILi128EEENSA_ILi256EEENSA_ILi64EEEEEEfNS5_IJlSC_lEEEfSJ_NS4_8TiledMMAINS4_8MMA_AtomIJNS4_23SM100_MMA_TF32_2x1SM_SSINS_10tfloat32_tESN_fLi128ELi256ELNS4_4UMMA5MajorE0ELSP_0ELNSO_7ScaleInE0ELSQ_0EEEEEENS4_6LayoutINS5_IJSC_SC_SC_EEENS5_IJNSA_ILi0EEESV_SV_EEEEENS5_IJNS4_10UnderscoreESY_SY_EEEEENS4_18SM100_TMA_2SM_LOADENS4_14ComposedLayoutINS4_7SwizzleILi3ELi4ELi3EEENS4_18smem_ptr_flag_bitsILi32EEENST_INS5_IJSB_NSA_ILi32EEEEEENS5_IJS17_SC_EEEEEEEvNS4_8identityENS4_28SM100_TMA_2SM_LOAD_MULTICASTES1B_vS1C_EENS_8epilogue10collective18CollectiveEpilogueINS1F_23Sm100TmaWarpSpecializedILi4ELi2ELi16ELb1ELb0EEEJNS5_IJSH_SG_SH_EEENS5_IJNST_ISH_SC_EENST_INS5_IJNSA_ILi16EEENSA_ILi2EEEEEENS5_IJSC_SF_EEEEEEEEfSJ_fSJ_NS1F_6fusion15FusionCallbacksIS1J_NS1S_17LinearCombinationIffffLNS_15FloatRoundStyleE2EEES1K_S1R_JEEENS4_5SM1004TMEM4LOAD26SM100_TMEM_LOAD_32dp32b16xENS4_13SM90_TMA_LOADENS12_INS13_ILi2ELi4ELi3EEES16_NST_INS5_IJSB_S1M_EEENS5_IJS1M_SC_EEEEEEENS4_39AutoVectorizingCopyWithAssumedAlignmentILi128EEENS4_14SM90_TMA_STOREES27_S29_S29_EEEvvEEEEvNT_6ParamsE) ;  /* 0xffffff38028c7950 */ /* 0x000fea0003c3ffff */
        .weak           $__internal_1_$__cuda_sm10x_tcgen05_guardrail_trap_phase_invalid_during_alloc
        .type           $__internal_1_$__cuda_sm10x_tcgen05_guardrail_trap_phase_invalid_during_alloc,@function
        .size           $__internal_1_$__cuda_sm10x_tcgen05_guardrail_trap_phase_invalid_during_alloc,($__internal_2_$__cuda_sm10x_tcgen05_guardrail_trap_unallocated_columns_being_dealloced - $__internal_1_$__cuda_sm10x_tcgen05_guardrail_trap_phase_invalid_during_alloc)
$__internal_1_$__cuda_sm10x_tcgen05_guardrail_trap_phase_invalid_during_alloc:
[----:B------:R-:W-:Y:S05]  /*c5d0*/  BPT.TRAP 0x1 ;  /* 0x000000040000795c */ /* 0x000fea0000300000 */
[----:B------:R-:W-:-:S04]  /*c5e0*/  MOV R5, 0x0 ;  /* 0x0000000000057802 */ /* 0x000fc80000000f00 */
[----:B------:R-:W-:Y:S05]  /*c5f0*/  RET.REL.NODEC R4 `(_ZN7cutlass13device_kernelINS_4gemm6kernel13GemmUniversalIN4cute5tupleIJiiiiEEENS1_10collective13CollectiveMmaINS1_35MainloopSm100TmaUmmaWarpSpecializedILi4ELi2ELi4ENS5_IJNS4_1CILi8EEENSA_ILi1EEESC_EEEEENS5_IJNSA_ILi128EEENSA_ILi256EEENSA_ILi64EEEEEEfNS5_IJlSC_lEEEfSJ_NS4_8TiledMMAINS4_8MMA_AtomIJNS4_23SM100_MMA_TF32_2x1SM_SSINS_10tfloat32_tESN_fLi128ELi256ELNS4_4UMMA5MajorE0ELSP_0ELNSO_7ScaleInE0ELSQ_0EEEEEENS4_6LayoutINS5_IJSC_SC_SC_EEENS5_IJNSA_ILi0EEESV_SV_EEEEENS5_IJNS4_10UnderscoreESY_SY_EEEEENS4_18SM100_TMA_2SM_LOADENS4_14ComposedLayoutINS4_7SwizzleILi3ELi4ELi3EEENS4_18smem_ptr_flag_bitsILi32EEENST_INS5_IJSB_NSA_ILi32EEEEEENS5_IJS17_SC_EEEEEEEvNS4_8identityENS4_28SM100_TMA_2SM_LOAD_MULTICASTES1B_vS1C_EENS_8epilogue10collective18CollectiveEpilogueINS1F_23Sm100TmaWarpSpecializedILi4ELi2ELi16ELb1ELb0EEEJNS5_IJSH_SG_SH_EEENS5_IJNST_ISH_SC_EENST_INS5_IJNSA_ILi16EEENSA_ILi2EEEEEENS5_IJSC_SF_EEEEEEEEfSJ_fSJ_NS1F_6fusion15FusionCallbacksIS1J_NS1S_17LinearCombinationIffffLNS_15FloatRoundStyleE2EEES1K_S1R_JEEENS4_5SM1004TMEM4LOAD26SM100_TMEM_LOAD_32dp32b16xENS4_13SM90_TMA_LOADENS12_INS13_ILi2ELi4ELi3EEES16_NST_INS5_IJSB_S1M_EEENS5_IJS1M_SC_EEEEEEENS4_39AutoVectorizingCopyWithAssumedAlignmentILi128EEENS4_14SM90_TMA_STOREES27_S29_S29_EEEvvEEEEvNT_6ParamsE) ;  /* 0xffffff3804807950 */ /* 0x000fea0003c3ffff */
        .weak           $__internal_2_$__cuda_sm10x_tcgen05_guardrail_trap_unallocated_columns_being_dealloced
        .type           $__internal_2_$__cuda_sm10x_tcgen05_guardrail_trap_unallocated_columns_being_dealloced,@function
        .size           $__internal_2_$__cuda_sm10x_tcgen05_guardrail_trap_unallocated_columns_being_dealloced,(.L_x_243 - $__internal_2_$__cuda_sm10x_tcgen05_guardrail_trap_unallocated_columns_being_dealloced)
$__internal_2_$__cuda_sm10x_tcgen05_guardrail_trap_unallocated_columns_being_dealloced:
[----:B------:R-:W-:Y:S05]  /*c600*/  BPT.TRAP 0x1 ;  /* 0x000000040000795c */ /* 0x000fea0000300000 */
[----:B------:R-:W-:-:S04]  /*c610*/  HFMA2 R3, -RZ, RZ, 0, 0 ;  /* 0x00000000ff037431 */ /* 0x000fc800000001ff */
[----:B------:R-:W-:Y:S05]  /*c620*/  RET.REL.NODEC R2 `(_ZN7cutlass13device_kernelINS_4gemm6kernel13GemmUniversalIN4cute5tupleIJiiiiEEENS1_10collective13CollectiveMmaINS1_35MainloopSm100TmaUmmaWarpSpecializedILi4ELi2ELi4ENS5_IJNS4_1CILi8EEENSA_ILi1EEESC_EEEEENS5_IJNSA_ILi128EEENSA_ILi256EEENSA_ILi64EEEEEEfNS5_IJlSC_lEEEfSJ_NS4_8TiledMMAINS4_8MMA_AtomIJNS4_23SM100_MMA_TF32_2x1SM_SSINS_10tfloat32_tESN_fLi128ELi256ELNS4_4UMMA5MajorE0ELSP_0ELNSO_7ScaleInE0ELSQ_0EEEEEENS4_6LayoutINS5_IJSC_SC_SC_EEENS5_IJNSA_ILi0EEESV_SV_EEEEENS5_IJNS4_10UnderscoreESY_SY_EEEEENS4_18SM100_TMA_2SM_LOADENS4_14ComposedLayoutINS4_7SwizzleILi3ELi4ELi3EEENS4_18smem_ptr_flag_bitsILi32EEENST_INS5_IJSB_NSA_ILi32EEEEEENS5_IJS17_SC_EEEEEEEvNS4_8identityENS4_28SM100_TMA_2SM_LOAD_MULTICASTES1B_vS1C_EENS_8epilogue10collective18CollectiveEpilogueINS1F_23Sm100TmaWarpSpecializedILi4ELi2ELi16ELb1ELb0EEEJNS5_IJSH_SG_SH_EEENS5_IJNST_ISH_SC_EENST_INS5_IJNSA_ILi16EEENSA_ILi2EEEEEENS5_IJSC_SF_EEEEEEEEfSJ_fSJ_NS1F_6fusion15FusionCallbacksIS1J_NS1S_17LinearCombinationIffffLNS_15FloatRoundStyleE2EEES1K_S1R_JEEENS4_5SM1004TMEM4LOAD26SM100_TMEM_LOAD_32dp32b16xENS4_13SM90_TMA_LOADENS12_INS13_ILi2ELi4ELi3EEES16_NST_INS5_IJSB_S1M_EEENS5_IJS1M_SC_EEEEEEENS4_39AutoVectorizingCopyWithAssumedAlignmentILi128EEENS4_14SM90_TMA_STOREES27_S29_S29_EEEvvEEEEvNT_6ParamsE) ;  /* 0xffffff3802747950 */ /* 0x000fea0003c3ffff */
.L_x_242:
[----:B------:R-:W-:-:S00]  /*c630*/  BRA `(.L_x_242) ;  /* 0xfffffffc00fc7947 */ /* 0x000fc0000383ffff */
[----:B------:R-:W-:-:S00]  /*c640*/  NOP ;  /* 0x0000000000007918 */ /* 0x000fc00000000000 */
        /* <DEDUP_REMOVED lines=11> */
.L_x_243:


//--------------------- .nv.global.init           --------------------------
	.section	.nv.global.init,"aw",@progbits
.nv.global.init:
	.type		$str$27,@object
	.size		$str$27,($str$28 - $str$27)
$str$27:
        /*0000*/ 	.byte	0x28, 0x61, 0x64, 0x64, 0x72, 0x65, 0x73, 0x73, 0x20, 0x26, 0x20, 0x6d, 0x61, 0x73, 0x6b, 0x29
        /*0010*/ 	.byte	0x20, 0x3d, 0x3d, 0x20, 0x30, 0x00
	.type		$str$28,@object
	.size		$str$28,($str$26 - $str$28)
$str$28:
        /*0016*/ 	.byte	0x2f, 0x74, 0x6d, 0x70, 0x2f, 0x63, 0x75, 0x74, 0x6c, 0x61, 0x73, 0x73, 0x5f, 0x73, 0x77, 0x65
        /*0026*/ 	.byte	0x65, 0x70, 0x5f, 0x73, 0x72, 0x63, 0x2f, 0x69, 0x6e, 0x63, 0x6c, 0x75, 0x64, 0x65, 0x2f, 0x63
        /*0036*/ 	.byte	0x75, 0x74, 0x65, 0x2f, 0x70, 0x6f, 0x69, 0x6e, 0x74, 0x65, 0x72, 0x5f, 0x66, 0x6c, 0x61, 0x67
        /*0046*/ 	.byte	0x67, 0x65, 0x64, 0x2e, 0x68, 0x70, 0x70, 0x00
	.type		$str$26,@object
	.size		$str$26,($str$25 - $str$26)
$str$26:
        /*004e*/ 	.byte	0x2f, 0x74, 0x6d, 0x70, 0x2f, 0x63, 0x75, 0x74, 0x6c, 0x61, 0x73, 0x73, 0x5f, 0x73, 0x77, 0x65
        /*005e*/ 	.byte	0x65, 0x70, 0x5f, 0x73, 0x72, 0x63, 0x2f, 0x69, 0x6e, 0x63, 0x6c, 0x75, 0x64, 0x65, 0x2f, 0x63
        /*006e*/ 	.byte	0x75, 0x74, 0x65, 0x2f, 0x61, 0x74, 0x6f, 0x6d, 0x2f, 0x63, 0x6f, 0x70, 0x79, 0x5f, 0x74, 0x72
        /*007e*/ 	.byte	0x61, 0x69, 0x74, 0x73, 0x5f, 0x73, 0x6d, 0x31, 0x30, 0x30, 0x2e, 0x68, 0x70, 0x70, 0x00
	.type		$str$25,@object
	.size		$str$25,(__unnamed_1 - $str$25)
$str$25:
        /*008d*/ 	.byte	0x28, 0x28, 0x75, 0x69, 0x6e, 0x74, 0x33, 0x32, 0x5f, 0x74, 0x28, 0x74, 0x68, 0x72, 0x65, 0x61
        /*009d*/ 	.byte	0x64, 0x49, 0x64, 0x78, 0x2e, 0x78, 0x29, 0x20, 0x2f, 0x20, 0x33, 0x32, 0x29, 0x20, 0x25, 0x20
        /*00ad*/ 	.byte	0x34, 0x29, 0x20, 0x3d, 0x3d, 0x20, 0x28, 0x28, 0x28, 0x74, 0x6d, 0x65, 0x6d, 0x5f, 0x61, 0x64
        /*00bd*/ 	.byte	0x64, 0x72, 0x20, 0x3e, 0x3e, 0x20, 0x31, 0x36, 0x29, 0x20, 0x2f, 0x20, 0x33, 0x32, 0x29, 0x20
        /*00cd*/ 	.byte	0x25, 0x20, 0x34, 0x29, 0x00
	.type		__unnamed_1,@object
	.size		__unnamed_1,(__unnamed_2 - __unnamed_1)
__unnamed_1:
        /*00d2*/ 	.byte	0x61, 0x75, 0x74, 0x6f, 0x20, 0x63, 0x75, 0x74, 0x65, 0x3a, 0x3a, 0x61, 0x73, 0x5f, 0x70, 0x6f
        /* <DEDUP_REMOVED lines=23> */
        /*0252*/ 	.byte	0x3a, 0x3a, 0x43, 0x3c, 0x32, 0x30, 0x34, 0x38, 0x3e, 0x3e, 0x3e, 0x3e, 0x5d, 0x00
	.type		__unnamed_2,@object
	.size		__unnamed_2,(.L_2 - __unnamed_2)
__unnamed_2:
        /* <DEDUP_REMOVED lines=42> */
        /*0500*/ 	.byte	0x3e, 0x5d, 0x00
.L_2:


//--------------------- .nv.shared._ZN7cutlass13device_kernelINS_4gemm6kernel13GemmUniversalIN4cute5tupleIJiiiiEEENS1_10collective13CollectiveMmaINS1_35MainloopSm100TmaUmmaWarpSpecializedILi4ELi2ELi4ENS5_IJNS4_1CILi8EEENSA_ILi1EEESC_EEEEENS5_IJNSA_ILi128EEENSA_ILi256EEENSA_ILi64EEEEEEfNS5_IJlSC_lEEEfSJ_NS4_8TiledMMAINS4_8MMA_AtomIJNS4_23SM100_MMA_TF32_2x1SM_SSINS_10tfloat32_tESN_fLi128ELi256ELNS4_4UMMA5MajorE0ELSP_0ELNSO_7ScaleInE0ELSQ_0EEEEEENS4_6LayoutINS5_IJSC_SC_SC_EEENS5_IJNSA_ILi0EEESV_SV_EEEEENS5_IJNS4_10UnderscoreESY_SY_EEEEENS4_18SM100_TMA_2SM_LOADENS4_14ComposedLayoutINS4_7SwizzleILi3ELi4ELi3EEENS4_18smem_ptr_flag_bitsILi32EEENST_INS5_IJSB_NSA_ILi32EEEEEENS5_IJS17_SC_EEEEEEEvNS4_8identityENS4_28SM100_TMA_2SM_LOAD_MULTICASTES1B_vS1C_EENS_8epilogue10collective18CollectiveEpilogueINS1F_23Sm100TmaWarpSpecializedILi4ELi2ELi16ELb1ELb0EEEJNS5_IJSH_SG_SH_EEENS5_IJNST_ISH_SC_EENST_INS5_IJNSA_ILi16EEENSA_ILi2EEEEEENS5_IJSC_SF_EEEEEEEEfSJ_fSJ_NS1F_6fusion15FusionCallbacksIS1J_NS1S_17LinearCombinationIffffLNS_15FloatRoundStyleE2EEES1K_S1R_JEEENS4_5SM1004TMEM4LOAD26SM100_TMEM_LOAD_32dp32b16xENS4_13SM90_TMA_LOADENS12_INS13_ILi2ELi4ELi3EEES16_NST_INS5_IJSB_S1M_EEENS5_IJS1M_SC_EEEEEEENS4_39AutoVectorizingCopyWithAssumedAlignmentILi128EEENS4_14SM90_TMA_STOREES27_S29_S29_EEEvvEEEEvNT_6ParamsE --------------------------
	.section	.nv.shared._ZN7cutlass13device_kernelINS_4gemm6kernel13GemmUniversalIN4cute5tupleIJiiiiEEENS1_10collective13CollectiveMmaINS1_35MainloopSm100TmaUmmaWarpSpecializedILi4ELi2ELi4ENS5_IJNS4_1CILi8EEENSA_ILi1EEESC_EEEEENS5_IJNSA_ILi128EEENSA_ILi256EEENSA_ILi64EEEEEEfNS5_IJlSC_lEEEfSJ_NS4_8TiledMMAINS4_8MMA_AtomIJNS4_23SM100_MMA_TF32_2x1SM_SSINS_10tfloat32_tESN_fLi128ELi256ELNS4_4UMMA5MajorE0ELSP_0ELNSO_7ScaleInE0ELSQ_0EEEEEENS4_6LayoutINS5_IJSC_SC_SC_EEENS5_IJNSA_ILi0EEESV_SV_EEEEENS5_IJNS4_10UnderscoreESY_SY_EEEEENS4_18SM100_TMA_2SM_LOADENS4_14ComposedLayoutINS4_7SwizzleILi3ELi4ELi3EEENS4_18smem_ptr_flag_bitsILi32EEENST_INS5_IJSB_NSA_ILi32EEEEEENS5_IJS17_SC_EEEEEEEvNS4_8identityENS4_28SM100_TMA_2SM_LOAD_MULTICASTES1B_vS1C_EENS_8epilogue10collective18CollectiveEpilogueINS1F_23Sm100TmaWarpSpecializedILi4ELi2ELi16ELb1ELb0EEEJNS5_IJSH_SG_SH_EEENS5_IJNST_ISH_SC_EENST_INS5_IJNSA_ILi16EEENSA_ILi2EEEEEENS5_IJSC_SF_EEEEEEEEfSJ_fSJ_NS1F_6fusion15FusionCallbacksIS1J_NS1S_17LinearCombinationIffffLNS_15FloatRoundStyleE2EEES1K_S1R_JEEENS4_5SM1004TMEM4LOAD26SM100_TMEM_LOAD_32dp32b16xENS4_13SM90_TMA_LOADENS12_INS13_ILi2ELi4ELi3EEES16_NST_INS5_IJSB_S1M_EEENS5_IJS1M_SC_EEEEEEENS4_39AutoVectorizingCopyWithAssumedAlignmentILi128EEENS4_14SM90_TMA_STOREES27_S29_S29_EEEvvEEEEvNT_6ParamsE,"aw",@nobits
	.sectionflags	@""
	.align	16
	.zero		1024


//--------------------- .nv.shared.reserved.0     --------------------------
	.section	.nv.shared.reserved.0,"aw",@nobits
	.weak		__nv_reservedSMEM_offset_0_alias
	.size		__nv_reservedSMEM_offset_0_alias, 0, 64
	.other		__nv_reservedSMEM_offset_0_alias,@"STO_CUDA_RESERVED_SHARED STV_DEFAULT"
__nv_reservedSMEM_offset_0_alias:
	.zero		0
.nv.shared.reserved.0:
	.zero		64
	.weak		__nv_reservedSMEM_tcgen05_partition
	.type		__nv_reservedSMEM_tcgen05_partition,@object
	.size		__nv_reservedSMEM_tcgen05_partition,(.L_0 - __nv_reservedSMEM_tcgen05_partition)
__nv_reservedSMEM_tcgen05_partition:
	.zero		32
.L_0:


//--------------------- .nv.global                --------------------------
	.section	.nv.global,"aw",@nobits
.nv.global:
	.type		_ZN40_INTERNAL_e5cca4e7_4_k_cu_e9526563_235304cute1_E,@object
	.size		_ZN40_INTERNAL_e5cca4e7_4_k_cu_e9526563_235304cute1_E,(_ZN40_INTERNAL_e5cca4e7_4_k_cu_e9526563_235304cuda3std3__45__cpo6cbeginE - _ZN40_INTERNAL_e5cca4e7_4_k_cu_e9526563_235304cute1_E)
_ZN40_INTERNAL_e5cca4e7_4_k_cu_e9526563_235304cute1_E:
	.zero		1
	.type		_ZN40_INTERNAL_e5cca4e7_4_k_cu_e9526563_235304cuda3std3__45__cpo6cbeginE,@object
	.size		_ZN40_INTERNAL_e5cca4e7_4_k_cu_e9526563_235304cuda3std3__45__cpo6cbeginE,(_ZN40_INTERNAL_e5cca4e7_4_k_cu_e9526563_235304cuda3std3__48in_placeE - _ZN40_INTERNAL_e5cca4e7_4_k_cu_e9526563_235304cuda3std3__45__cpo6cbeginE)
_ZN40_INTERNAL_e5cca4e7_4_k_cu_e9526563_235304cuda3std3__45__cpo6cbeginE:
	.zero		1
	.type		_ZN40_INTERNAL_e5cca4e7_4_k_cu_e9526563_235304cuda3std3__48in_placeE,@object
	.size		_ZN40_INTERNAL_e5cca4e7_4_k_cu_e9526563_235304cuda3std3__48in_placeE,(_ZN40_INTERNAL_e5cca4e7_4_k_cu_e9526563_235304cuda3std6ranges3__45__cpo9iter_moveE - _ZN40_INTERNAL_e5cca4e7_4_k_cu_e9526563_235304cuda3std3__48in_placeE)
_ZN40_INTERNAL_e5cca4e7_4_k_cu_e9526563_235304cuda3std3__48in_placeE:
	.zero		1
	.type		_ZN40_INTERNAL_e5cca4e7_4_k_cu_e9526563_235304cuda3std6ranges3__45__cpo9iter_moveE,@object
	.size		_ZN40_INTERNAL_e5cca4e7_4_k_cu_e9526563_235304cuda3std6ranges3__45__cpo9iter_moveE,(_ZN40_INTERNAL_e5cca4e7_4_k_cu_e9526563_235304cuda3std3__45__cpo5beginE - _ZN40_INTERNAL_e5cca4e7_4_k_cu_e9526563_235304cuda3std6ranges3__45__cpo9iter_moveE)
_ZN40_INTERNAL_e5cca4e7_4_k_cu_e9526563_235304cuda3std6ranges3__45__cpo9iter_moveE:
	.zero		1
	.type		_ZN40_INTERNAL_e5cca4e7_4_k_cu_e9526563_235304cuda3std3__45__cpo5beginE,@object
	.size		_ZN40_INTERNAL_e5cca4e7_4_k_cu_e9526563_235304cuda3std3__45__cpo5beginE,(_ZN40_INTERNAL_e5cca4e7_4_k_cu_e9526563_235304cuda3std3__442_GLOBAL__N__e5cca4e7_4_k_cu_e9526563_235306ignoreE - _ZN40_INTERNAL_e5cca4e7_4_k_cu_e9526563_235304cuda3std3__45__cpo5beginE)
_ZN40_INTERNAL_e5cca4e7_4_k_cu_e9526563_235304cuda3std3__45__cpo5beginE:
	.zero		1
	.type		_ZN40_INTERNAL_e5cca4e7_4_k_cu_e9526563_235304cuda3std3__442_GLOBAL__N__e5cca4e7_4_k_cu_e9526563_235306ignoreE,@object
	.size		_ZN40_INTERNAL_e5cca4e7_4_k_cu_e9526563_235304cuda3std3__442_GLOBAL__N__e5cca4e7_4_k_cu_e9526563_235306ignoreE,(_ZN40_INTERNAL_e5cca4e7_4_k_cu_e9526563_235304cute7productE - _ZN40_INTERNAL_e5cca4e7_4_k_cu_e9526563_235304cuda3std3__442_GLOBAL__N__e5cca4e7_4_k_cu_e9526563_235306ignoreE)
_ZN40_INTERNAL_e5cca4e7_4_k_cu_e9526563_235304cuda3std3__442_GLOBAL__N__e5cca4e7_4_k_cu_e9526563_235306ignoreE:
	.zero		1
	.type		_ZN40_INTERNAL_e5cca4e7_4_k_cu_e9526563_235304cute7productE,@object
	.size		_ZN40_INTERNAL_e5cca4e7_4_k_cu_e9526563_235304cute7productE,(_ZN40_INTERNAL_e5cca4e7_4_k_cu_e9526563_235304cuda3std3__45__cpo3endE - _ZN40_INTERNAL_e5cca4e7_4_k_cu_e9526563_235304cute7productE)
_ZN40_INTERNAL_e5cca4e7_4_k_cu_e9526563_235304cute7productE:
	.zero		1
	.type		_ZN40_INTERNAL_e5cca4e7_4_k_cu_e9526563_235304cuda3std3__45__cpo3endE,@object
	.size		_ZN40_INTERNAL_e5cca4e7_4_k_cu_e9526563_235304cuda3std3__45__cpo3endE,(_ZN40_INTERNAL_e5cca4e7_4_k_cu_e9526563_235304cuda3std3__419piecewise_constructE - _ZN40_INTERNAL_e5cca4e7_4_k_cu_e9526563_235304cuda3std3__45__cpo3endE)
_ZN40_INTERNAL_e5cca4e7_4_k_cu_e9526563_235304cuda3std3__45__cpo3endE:
	.zero		1
	.type		_ZN40_INTERNAL_e5cca4e7_4_k_cu_e9526563_235304cuda3std3__419piecewise_constructE,@object
	.size		_ZN40_INTERNAL_e5cca4e7_4_k_cu_e9526563_235304cuda3std3__419piecewise_constructE,(_ZN40_INTERNAL_e5cca4e7_4_k_cu_e9526563_235304cuda3std3__45__cpo4cendE - _ZN40_INTERNAL_e5cca4e7_4_k_cu_e9526563_235304cuda3std3__419piecewise_constructE)
_ZN40_INTERNAL_e5cca4e7_4_k_cu_e9526563_235304cuda3std3__419piecewise_constructE:
	.zero		1
	.type		_ZN40_INTERNAL_e5cca4e7_4_k_cu_e9526563_235304cuda3std3__45__cpo4cendE,@object
	.size		_ZN40_INTERNAL_e5cca4e7_4_k_cu_e9526563_235304cuda3std3__45__cpo4cendE,(_ZN40_INTERNAL_e5cca4e7_4_k_cu_e9526563_235304cuda3std6ranges3__45__cpo4swapE - _ZN40_INTERNAL_e5cca4e7_4_k_cu_e9526563_235304cuda3std3__45__cpo4cendE)
_ZN40_INTERNAL_e5cca4e7_4_k_cu_e9526563_235304cuda3std3__45__cpo4cendE:
	.zero		1
	.type		_ZN40_INTERNAL_e5cca4e7_4_k_cu_e9526563_235304cuda3std6ranges3__45__cpo4swapE,@object
	.size		_ZN40_INTERNAL_e5cca4e7_4_k_cu_e9526563_235304cuda3std6ranges3__45__cpo4swapE,(.L_10 - _ZN40_INTERNAL_e5cca4e7_4_k_cu_e9526563_235304cuda3std6ranges3__45__cpo4swapE)
_ZN40_INTERNAL_e5cca4e7_4_k_cu_e9526563_235304cuda3std6ranges3__45__cpo4swapE:
	.zero		1
.L_10:


//--------------------- .nv.constant0._ZN7cutlass13device_kernelINS_4gemm6kernel13GemmUniversalIN4cute5tupleIJiiiiEEENS1_10collective13CollectiveMmaINS1_35MainloopSm100TmaUmmaWarpSpecializedILi4ELi2ELi4ENS5_IJNS4_1CILi8EEENSA_ILi1EEESC_EEEEENS5_IJNSA_ILi128EEENSA_ILi256EEENSA_ILi64EEEEEEfNS5_IJlSC_lEEEfSJ_NS4_8TiledMMAINS4_8MMA_AtomIJNS4_23SM100_MMA_TF32_2x1SM_SSINS_10tfloat32_tESN_fLi128ELi256ELNS4_4UMMA5MajorE0ELSP_0ELNSO_7ScaleInE0ELSQ_0EEEEEENS4_6LayoutINS5_IJSC_SC_SC_EEENS5_IJNSA_ILi0EEESV_SV_EEEEENS5_IJNS4_10UnderscoreESY_SY_EEEEENS4_18SM100_TMA_2SM_LOADENS4_14ComposedLayoutINS4_7SwizzleILi3ELi4ELi3EEENS4_18smem_ptr_flag_bitsILi32EEENST_INS5_IJSB_NSA_ILi32EEEEEENS5_IJS17_SC_EEEEEEEvNS4_8identityENS4_28SM100_TMA_2SM_LOAD_MULTICASTES1B_vS1C_EENS_8epilogue10collective18CollectiveEpilogueINS1F_23Sm100TmaWarpSpecializedILi4ELi2ELi16ELb1ELb0EEEJNS5_IJSH_SG_SH_EEENS5_IJNST_ISH_SC_EENST_INS5_IJNSA_ILi16EEENSA_ILi2EEEEEENS5_IJSC_SF_EEEEEEEEfSJ_fSJ_NS1F_6fusion15FusionCallbacksIS1J_NS1S_17LinearCombinationIffffLNS_15FloatRoundStyleE2EEES1K_S1R_JEEENS4_5SM1004TMEM4LOAD26SM100_TMEM_LOAD_32dp32b16xENS4_13SM90_TMA_LOADENS12_INS13_ILi2ELi4ELi3EEES16_NST_INS5_IJSB_S1M_EEENS5_IJS1M_SC_EEEEEEENS4_39AutoVectorizingCopyWithAssumedAlignmentILi128EEENS4_14SM90_TMA_STOREES27_S29_S29_EEEvvEEEEvNT_6ParamsE --------------------------
	.section	.nv.constant0._ZN7cutlass13device_kernelINS_4gemm6kernel13GemmUniversalIN4cute5tupleIJiiiiEEENS1_10collective13CollectiveMmaINS1_35MainloopSm100TmaUmmaWarpSpecializedILi4ELi2ELi4ENS5_IJNS4_1CILi8EEENSA_ILi1EEESC_EEEEENS5_IJNSA_ILi128EEENSA_ILi256EEENSA_ILi64EEEEEEfNS5_IJlSC_lEEEfSJ_NS4_8TiledMMAINS4_8MMA_AtomIJNS4_23SM100_MMA_TF32_2x1SM_SSINS_10tfloat32_tESN_fLi128ELi256ELNS4_4UMMA5MajorE0ELSP_0ELNSO_7ScaleInE0ELSQ_0EEEEEENS4_6LayoutINS5_IJSC_SC_SC_EEENS5_IJNSA_ILi0EEESV_SV_EEEEENS5_IJNS4_10UnderscoreESY_SY_EEEEENS4_18SM100_TMA_2SM_LOADENS4_14ComposedLayoutINS4_7SwizzleILi3ELi4ELi3EEENS4_18smem_ptr_flag_bitsILi32EEENST_INS5_IJSB_NSA_ILi32EEEEEENS5_IJS17_SC_EEEEEEEvNS4_8identityENS4_28SM100_TMA_2SM_LOAD_MULTICASTES1B_vS1C_EENS_8epilogue10collective18CollectiveEpilogueINS1F_23Sm100TmaWarpSpecializedILi4ELi2ELi16ELb1ELb0EEEJNS5_IJSH_SG_SH_EEENS5_IJNST_ISH_SC_EENST_INS5_IJNSA_ILi16EEENSA_ILi2EEEEEENS5_IJSC_SF_EEEEEEEEfSJ_fSJ_NS1F_6fusion15FusionCallbacksIS1J_NS1S_17LinearCombinationIffffLNS_15FloatRoundStyleE2EEES1K_S1R_JEEENS4_5SM1004TMEM4LOAD26SM100_TMEM_LOAD_32dp32b16xENS4_13SM90_TMA_LOADENS12_INS13_ILi2ELi4ELi3EEES16_NST_INS5_IJSB_S1M_EEENS5_IJS1M_SC_EEEEEEENS4_39AutoVectorizingCopyWithAssumedAlignmentILi128EEENS4_14SM90_TMA_STOREES27_S29_S29_EEEvvEEEEvNT_6ParamsE,"a",@progbits
	.sectionflags	@""
	.align	4
.nv.constant0._ZN7cutlass13device_kernelINS_4gemm6kernel13GemmUniversalIN4cute5tupleIJiiiiEEENS1_10collective13CollectiveMmaINS1_35MainloopSm100TmaUmmaWarpSpecializedILi4ELi2ELi4ENS5_IJNS4_1CILi8EEENSA_ILi1EEESC_EEEEENS5_IJNSA_ILi128EEENSA_ILi256EEENSA_ILi64EEEEEEfNS5_IJlSC_lEEEfSJ_NS4_8TiledMMAINS4_8MMA_AtomIJNS4_23SM100_MMA_TF32_2x1SM_SSINS_10tfloat32_tESN_fLi128ELi256ELNS4_4UMMA5MajorE0ELSP_0ELNSO_7ScaleInE0ELSQ_0EEEEEENS4_6LayoutINS5_IJSC_SC_SC_EEENS5_IJNSA_ILi0EEESV_SV_EEEEENS5_IJNS4_10UnderscoreESY_SY_EEEEENS4_18SM100_TMA_2SM_LOADENS4_14ComposedLayoutINS4_7SwizzleILi3ELi4ELi3EEENS4_18smem_ptr_flag_bitsILi32EEENST_INS5_IJSB_NSA_ILi32EEEEEENS5_IJS17_SC_EEEEEEEvNS4_8identityENS4_28SM100_TMA_2SM_LOAD_MULTICASTES1B_vS1C_EENS_8epilogue10collective18CollectiveEpilogueINS1F_23Sm100TmaWarpSpecializedILi4ELi2ELi16ELb1ELb0EEEJNS5_IJSH_SG_SH_EEENS5_IJNST_ISH_SC_EENST_INS5_IJNSA_ILi16EEENSA_ILi2EEEEEENS5_IJSC_SF_EEEEEEEEfSJ_fSJ_NS1F_6fusion15FusionCallbacksIS1J_NS1S_17LinearCombinationIffffLNS_15FloatRoundStyleE2EEES1K_S1R_JEEENS4_5SM1004TMEM4LOAD26SM100_TMEM_LOAD_32dp32b16xENS4_13SM90_TMA_LOADENS12_INS13_ILi2ELi4ELi3EEES16_NST_INS5_IJSB_S1M_EEENS5_IJS1M_SC_EEEEEEENS4_39AutoVectorizingCopyWithAssumedAlignmentILi128EEENS4_14SM90_TMA_STOREES27_S29_S29_EEEvvEEEEvNT_6ParamsE:
	.zero		2944


//--------------------- SYMBOLS --------------------------

	.type		.nv.reservedSmem.offset0,@object
	.size		.nv.reservedSmem.offset0,0x4
	.type		.nv.reservedSmem.cap,@object
	.size		.nv.reservedSmem.cap,0x4
	.type		__assertfail,@function
